	.target	sm_100a

	.elftype	@"ET_EXEC"


//--------------------- .note.nv.tkinfo           --------------------------
	.section	.note.nv.tkinfo,"",@"SHT_NOTE"
	.sectionflags	@"SHF_NOTE_NV_TKINFO"
	.tkinfo
        /*0018*/ 	.word	0x00000002
        /*0030*/ 	.string	""
        /*0030*/ 	.string	"ptxas"
        /*0030*/ 	.string	"Cuda compilation tools, release 13.0, V13.0.88"
        /*0030*/ 	.string	"Build cuda_13.0.r13.0/compiler.36424714_0"
        /*0030*/ 	.string	"-arch sm_100a -m 64 "



//--------------------- .note.nv.cuinfo           --------------------------
	.section	.note.nv.cuinfo,"",@"SHT_NOTE"
	.sectionflags	@"SHF_NOTE_NV_CUINFO"
        /*0018*/ 	.short	0x0002
        /*001a*/ 	.short	0x0064
        /*001c*/ 	.short	0x0082
	.zero		2


//--------------------- .nv.info                  --------------------------
	.section	.nv.info,"",@"SHT_CUDA_INFO"
	.align	4


	//----- nvinfo : EIATTR_REGCOUNT
	.align		4
        /*0000*/ 	.byte	0x04, 0x2f
        /*0002*/ 	.short	(.L_19 - .L_18)
	.align		4
.L_18:
        /*0004*/ 	.word	index@(_ZN7cutlass13device_kernelINS_4gemm6kernel13GemmUniversalIN4cute5tupleIJiiiiEEENS1_10collective13CollectiveMmaINS1_46MainloopSm100TmaUmmaWarpSpecializedBlockScaledILi2ELi2ELi2ENS5_IJNS4_1CILi1EEENSA_ILi8EEESB_EEEEENS5_IJNSA_ILi128EEESF_NSA_ILi256EEEEEENS5_IJNS_12float_e5m2_tENS_13float_ue8m0_tEEEENS5_IJNS5_IJlSB_lEEENS4_6LayoutINS5_IJNS5_IJNS5_IJNSA_ILi32EEENSA_ILi4EEEEEEiEEESQ_NS5_IJSB_iEEEEEENS5_IJNS5_IJNS5_IJNSA_ILi16EEESO_EEEiEEENS5_IJNS5_IJNSA_ILi0EEESB_EEENSA_ILi512EEEEEENS5_IJSW_iEEEEEEEEEEESK_S13_NS4_8TiledMMAINS4_8MMA_AtomIJNS4_21SM100_MMA_MXF8F6F4_SSISI_SI_fSJ_Li128ELi128ELNS4_4UMMA5MajorE0ELS18_0ELNS17_7ScaleInE0ELS19_0EEEEEENSM_INS5_IJSB_SB_SB_EEENS5_IJSW_SW_SW_EEEEENS5_IJNS4_10UnderscoreES1F_S1F_EEEEENS5_IJNS4_23SM90_TMA_LOAD_MULTICASTES1I_EEENS5_IJNS4_14ComposedLayoutINS4_7SwizzleILi3ELi4ELi3EEENS4_18smem_ptr_flag_bitsILi8EEENSM_INS5_IJSC_SF_EEENS5_IJSF_SB_EEEEEEENSM_INS5_IJNS5_IJNS5_IJSP_SB_EEENS5_IJSN_SB_EEEEEESB_NS5_IJSO_NSA_ILi2EEEEEEEEENS5_IJNS5_IJNS5_IJSU_SY_EEESX_EEESW_NS5_IJSB_SY_EEEEEEEEEEEvNS4_8identityENS5_IJNS4_13SM90_TMA_LOADES26_EEES24_vS25_EENS_8epilogue10collective18CollectiveEpilogueINS29_23Sm100TmaWarpSpecializedILi4ELi2ELi32ELb1ELb0EEEJSH_NS5_IJNSM_ISF_SB_EENSM_ISN_SB_EEEEENS_10bfloat16_tESL_S2H_SL_NS29_6fusion15FusionCallbacksIS2D_NS2I_17LinearCombinationIS2H_fS2H_fLNS_15FloatRoundStyleE2EEESH_S2G_JEEENS4_5SM1004TMEM4LOAD26SM100_TMEM_LOAD_32dp32b32xES26_NS1K_INS1L_ILi2ELi4ELi3EEENS1N_ILi16EEENSM_INS5_IJSC_SN_EEES1U_EEEENS4_39AutoVectorizingCopyWithAssumedAlignmentILi128EEENS4_14SM90_TMA_STOREES2W_S2Y_S2Y_EEEvvEEEEvNT_6ParamsE)
        /*0008*/ 	.word	0x0000006e


	//----- nvinfo : EIATTR_FRAME_SIZE
	.align		4
.L_19:
        /*000c*/ 	.byte	0x04, 0x11
        /*000e*/ 	.short	(.L_21 - .L_20)
	.align		4
.L_20:
        /*0010*/ 	.word	index@($__internal_2_$__cuda_sm10x_tcgen05_guardrail_trap_unallocated_columns_being_dealloced)
        /*0014*/ 	.word	0x00000000


	//----- nvinfo : EIATTR_FRAME_SIZE
	.align		4
.L_21:
        /*0018*/ 	.byte	0x04, 0x11
        /*001a*/ 	.short	(.L_23 - .L_22)
	.align		4
.L_22:
        /*001c*/ 	.word	index@($__internal_1_$__cuda_sm10x_tcgen05_guardrail_trap_phase_invalid_during_alloc)
        /*0020*/ 	.word	0x00000000


	//----- nvinfo : EIATTR_FRAME_SIZE
	.align		4
.L_23:
        /*0024*/ 	.byte	0x04, 0x11
        /*0026*/ 	.short	(.L_25 - .L_24)
	.align		4
.L_24:
        /*0028*/ 	.word	index@($__internal_0_$__cuda_sm10x_tcgen05_guardrail_trap_col_being_dealloced_not_returned_by_alloc)
        /*002c*/ 	.word	0x00000000


	//----- nvinfo : EIATTR_FRAME_SIZE
	.align		4
.L_25:
        /*0030*/ 	.byte	0x04, 0x11
        /*0032*/ 	.short	(.L_27 - .L_26)
	.align		4
.L_26:
        /*0034*/ 	.word	index@(_ZN7cutlass13device_kernelINS_4gemm6kernel13GemmUniversalIN4cute5tupleIJiiiiEEENS1_10collective13CollectiveMmaINS1_46MainloopSm100TmaUmmaWarpSpecializedBlockScaledILi2ELi2ELi2ENS5_IJNS4_1CILi1EEENSA_ILi8EEESB_EEEEENS5_IJNSA_ILi128EEESF_NSA_ILi256EEEEEENS5_IJNS_12float_e5m2_tENS_13float_ue8m0_tEEEENS5_IJNS5_IJlSB_lEEENS4_6LayoutINS5_IJNS5_IJNS5_IJNSA_ILi32EEENSA_ILi4EEEEEEiEEESQ_NS5_IJSB_iEEEEEENS5_IJNS5_IJNS5_IJNSA_ILi16EEESO_EEEiEEENS5_IJNS5_IJNSA_ILi0EEESB_EEENSA_ILi512EEEEEENS5_IJSW_iEEEEEEEEEEESK_S13_NS4_8TiledMMAINS4_8MMA_AtomIJNS4_21SM100_MMA_MXF8F6F4_SSISI_SI_fSJ_Li128ELi128ELNS4_4UMMA5MajorE0ELS18_0ELNS17_7ScaleInE0ELS19_0EEEEEENSM_INS5_IJSB_SB_SB_EEENS5_IJSW_SW_SW_EEEEENS5_IJNS4_10UnderscoreES1F_S1F_EEEEENS5_IJNS4_23SM90_TMA_LOAD_MULTICASTES1I_EEENS5_IJNS4_14ComposedLayoutINS4_7SwizzleILi3ELi4ELi3EEENS4_18smem_ptr_flag_bitsILi8EEENSM_INS5_IJSC_SF_EEENS5_IJSF_SB_EEEEEEENSM_INS5_IJNS5_IJNS5_IJSP_SB_EEENS5_IJSN_SB_EEEEEESB_NS5_IJSO_NSA_ILi2EEEEEEEEENS5_IJNS5_IJNS5_IJSU_SY_EEESX_EEESW_NS5_IJSB_SY_EEEEEEEEEEEvNS4_8identityENS5_IJNS4_13SM90_TMA_LOADES26_EEES24_vS25_EENS_8epilogue10collective18CollectiveEpilogueINS29_23Sm100TmaWarpSpecializedILi4ELi2ELi32ELb1ELb0EEEJSH_NS5_IJNSM_ISF_SB_EENSM_ISN_SB_EEEEENS_10bfloat16_tESL_S2H_SL_NS29_6fusion15FusionCallbacksIS2D_NS2I_17LinearCombinationIS2H_fS2H_fLNS_15FloatRoundStyleE2EEESH_S2G_JEEENS4_5SM1004TMEM4LOAD26SM100_TMEM_LOAD_32dp32b32xES26_NS1K_INS1L_ILi2ELi4ELi3EEENS1N_ILi16EEENSM_INS5_IJSC_SN_EEES1U_EEEENS4_39AutoVectorizingCopyWithAssumedAlignmentILi128EEENS4_14SM90_TMA_STOREES2W_S2Y_S2Y_EEEvvEEEEvNT_6ParamsE)
        /*0038*/ 	.word	0x00000000


	//----- nvinfo : EIATTR_MIN_STACK_SIZE
	.align		4
.L_27:
        /*003c*/ 	.byte	0x04, 0x12
        /*003e*/ 	.short	(.L_29 - .L_28)
	.align		4
.L_28:
        /*0040*/ 	.word	index@(_ZN7cutlass13device_kernelINS_4gemm6kernel13GemmUniversalIN4cute5tupleIJiiiiEEENS1_10collective13CollectiveMmaINS1_46MainloopSm100TmaUmmaWarpSpecializedBlockScaledILi2ELi2ELi2ENS5_IJNS4_1CILi1EEENSA_ILi8EEESB_EEEEENS5_IJNSA_ILi128EEESF_NSA_ILi256EEEEEENS5_IJNS_12float_e5m2_tENS_13float_ue8m0_tEEEENS5_IJNS5_IJlSB_lEEENS4_6LayoutINS5_IJNS5_IJNS5_IJNSA_ILi32EEENSA_ILi4EEEEEEiEEESQ_NS5_IJSB_iEEEEEENS5_IJNS5_IJNS5_IJNSA_ILi16EEESO_EEEiEEENS5_IJNS5_IJNSA_ILi0EEESB_EEENSA_ILi512EEEEEENS5_IJSW_iEEEEEEEEEEESK_S13_NS4_8TiledMMAINS4_8MMA_AtomIJNS4_21SM100_MMA_MXF8F6F4_SSISI_SI_fSJ_Li128ELi128ELNS4_4UMMA5MajorE0ELS18_0ELNS17_7ScaleInE0ELS19_0EEEEEENSM_INS5_IJSB_SB_SB_EEENS5_IJSW_SW_SW_EEEEENS5_IJNS4_10UnderscoreES1F_S1F_EEEEENS5_IJNS4_23SM90_TMA_LOAD_MULTICASTES1I_EEENS5_IJNS4_14ComposedLayoutINS4_7SwizzleILi3ELi4ELi3EEENS4_18smem_ptr_flag_bitsILi8EEENSM_INS5_IJSC_SF_EEENS5_IJSF_SB_EEEEEEENSM_INS5_IJNS5_IJNS5_IJSP_SB_EEENS5_IJSN_SB_EEEEEESB_NS5_IJSO_NSA_ILi2EEEEEEEEENS5_IJNS5_IJNS5_IJSU_SY_EEESX_EEESW_NS5_IJSB_SY_EEEEEEEEEEEvNS4_8identityENS5_IJNS4_13SM90_TMA_LOADES26_EEES24_vS25_EENS_8epilogue10collective18CollectiveEpilogueINS29_23Sm100TmaWarpSpecializedILi4ELi2ELi32ELb1ELb0EEEJSH_NS5_IJNSM_ISF_SB_EENSM_ISN_SB_EEEEENS_10bfloat16_tESL_S2H_SL_NS29_6fusion15FusionCallbacksIS2D_NS2I_17LinearCombinationIS2H_fS2H_fLNS_15FloatRoundStyleE2EEESH_S2G_JEEENS4_5SM1004TMEM4LOAD26SM100_TMEM_LOAD_32dp32b32xES26_NS1K_INS1L_ILi2ELi4ELi3EEENS1N_ILi16EEENSM_INS5_IJSC_SN_EEES1U_EEEENS4_39AutoVectorizingCopyWithAssumedAlignmentILi128EEENS4_14SM90_TMA_STOREES2W_S2Y_S2Y_EEEvvEEEEvNT_6ParamsE)
        /*0044*/ 	.word	0x00000000
.L_29:


//--------------------- .nv.compat                --------------------------
	.section	.nv.compat,"",@"SHT_CUDA_COMPAT_INFO"
	.align	4
        /*0000*/ 	.byte	0x02, 0x09, 0x01, 0x00, 0x02, 0x02, 0x02, 0x00, 0x02, 0x05, 0x05, 0x00, 0x03, 0x07, 0x01, 0x01
        /*0010*/ 	.byte	0x02, 0x03, 0x01, 0x00, 0x02, 0x06, 0x01, 0x00, 0x04, 0x0b, 0x08, 0x00, 0x09, 0x00, 0x00, 0x00
        /*0020*/ 	.byte	0x00, 0x00, 0x00, 0x00


//--------------------- .nv.info._ZN7cutlass13device_kernelINS_4gemm6kernel13GemmUniversalIN4cute5tupleIJiiiiEEENS1_10collective13CollectiveMmaINS1_46MainloopSm100TmaUmmaWarpSpecializedBlockScaledILi2ELi2ELi2ENS5_IJNS4_1CILi1EEENSA_ILi8EEESB_EEEEENS5_IJNSA_ILi128EEESF_NSA_ILi256EEEEEENS5_IJNS_12float_e5m2_tENS_13float_ue8m0_tEEEENS5_IJNS5_IJlSB_lEEENS4_6LayoutINS5_IJNS5_IJNS5_IJNSA_ILi32EEENSA_ILi4EEEEEEiEEESQ_NS5_IJSB_iEEEEEENS5_IJNS5_IJNS5_IJNSA_ILi16EEESO_EEEiEEENS5_IJNS5_IJNSA_ILi0EEESB_EEENSA_ILi512EEEEEENS5_IJSW_iEEEEEEEEEEESK_S13_NS4_8TiledMMAINS4_8MMA_AtomIJNS4_21SM100_MMA_MXF8F6F4_SSISI_SI_fSJ_Li128ELi128ELNS4_4UMMA5MajorE0ELS18_0ELNS17_7ScaleInE0ELS19_0EEEEEENSM_INS5_IJSB_SB_SB_EEENS5_IJSW_SW_SW_EEEEENS5_IJNS4_10UnderscoreES1F_S1F_EEEEENS5_IJNS4_23SM90_TMA_LOAD_MULTICASTES1I_EEENS5_IJNS4_14ComposedLayoutINS4_7SwizzleILi3ELi4ELi3EEENS4_18smem_ptr_flag_bitsILi8EEENSM_INS5_IJSC_SF_EEENS5_IJSF_SB_EEEEEEENSM_INS5_IJNS5_IJNS5_IJSP_SB_EEENS5_IJSN_SB_EEEEEESB_NS5_IJSO_NSA_ILi2EEEEEEEEENS5_IJNS5_IJNS5_IJSU_SY_EEESX_EEESW_NS5_IJSB_SY_EEEEEEEEEEEvNS4_8identityENS5_IJNS4_13SM90_TMA_LOADES26_EEES24_vS25_EENS_8epilogue10collective18CollectiveEpilogueINS29_23Sm100TmaWarpSpecializedILi4ELi2ELi32ELb1ELb0EEEJSH_NS5_IJNSM_ISF_SB_EENSM_ISN_SB_EEEEENS_10bfloat16_tESL_S2H_SL_NS29_6fusion15FusionCallbacksIS2D_NS2I_17LinearCombinationIS2H_fS2H_fLNS_15FloatRoundStyleE2EEESH_S2G_JEEENS4_5SM1004TMEM4LOAD26SM100_TMEM_LOAD_32dp32b32xES26_NS1K_INS1L_ILi2ELi4ELi3EEENS1N_ILi16EEENSM_INS5_IJSC_SN_EEES1U_EEEENS4_39AutoVectorizingCopyWithAssumedAlignmentILi128EEENS4_14SM90_TMA_STOREES2W_S2Y_S2Y_EEEvvEEEEvNT_6ParamsE --------------------------
	.section	.nv.info._ZN7cutlass13device_kernelINS_4gemm6kernel13GemmUniversalIN4cute5tupleIJiiiiEEENS1_10collective13CollectiveMmaINS1_46MainloopSm100TmaUmmaWarpSpecializedBlockScaledILi2ELi2ELi2ENS5_IJNS4_1CILi1EEENSA_ILi8EEESB_EEEEENS5_IJNSA_ILi128EEESF_NSA_ILi256EEEEEENS5_IJNS_12float_e5m2_tENS_13float_ue8m0_tEEEENS5_IJNS5_IJlSB_lEEENS4_6LayoutINS5_IJNS5_IJNS5_IJNSA_ILi32EEENSA_ILi4EEEEEEiEEESQ_NS5_IJSB_iEEEEEENS5_IJNS5_IJNS5_IJNSA_ILi16EEESO_EEEiEEENS5_IJNS5_IJNSA_ILi0EEESB_EEENSA_ILi512EEEEEENS5_IJSW_iEEEEEEEEEEESK_S13_NS4_8TiledMMAINS4_8MMA_AtomIJNS4_21SM100_MMA_MXF8F6F4_SSISI_SI_fSJ_Li128ELi128ELNS4_4UMMA5MajorE0ELS18_0ELNS17_7ScaleInE0ELS19_0EEEEEENSM_INS5_IJSB_SB_SB_EEENS5_IJSW_SW_SW_EEEEENS5_IJNS4_10UnderscoreES1F_S1F_EEEEENS5_IJNS4_23SM90_TMA_LOAD_MULTICASTES1I_EEENS5_IJNS4_14ComposedLayoutINS4_7SwizzleILi3ELi4ELi3EEENS4_18smem_ptr_flag_bitsILi8EEENSM_INS5_IJSC_SF_EEENS5_IJSF_SB_EEEEEEENSM_INS5_IJNS5_IJNS5_IJSP_SB_EEENS5_IJSN_SB_EEEEEESB_NS5_IJSO_NSA_ILi2EEEEEEEEENS5_IJNS5_IJNS5_IJSU_SY_EEESX_EEESW_NS5_IJSB_SY_EEEEEEEEEEEvNS4_8identityENS5_IJNS4_13SM90_TMA_LOADES26_EEES24_vS25_EENS_8epilogue10collective18CollectiveEpilogueINS29_23Sm100TmaWarpSpecializedILi4ELi2ELi32ELb1ELb0EEEJSH_NS5_IJNSM_ISF_SB_EENSM_ISN_SB_EEEEENS_10bfloat16_tESL_S2H_SL_NS29_6fusion15FusionCallbacksIS2D_NS2I_17LinearCombinationIS2H_fS2H_fLNS_15FloatRoundStyleE2EEESH_S2G_JEEENS4_5SM1004TMEM4LOAD26SM100_TMEM_LOAD_32dp32b32xES26_NS1K_INS1L_ILi2ELi4ELi3EEENS1N_ILi16EEENSM_INS5_IJSC_SN_EEES1U_EEEENS4_39AutoVectorizingCopyWithAssumedAlignmentILi128EEENS4_14SM90_TMA_STOREES2W_S2Y_S2Y_EEEvvEEEEvNT_6ParamsE,"",@"SHT_CUDA_INFO"
	.sectionflags	@""
	.align	4


	//----- nvinfo : EIATTR_CUDA_API_VERSION
	.align		4
        /*0000*/ 	.byte	0x04, 0x37
        /*0002*/ 	.short	(.L_31 - .L_30)
.L_30:
        /*0004*/ 	.word	0x00000082


	//----- nvinfo : EIATTR_KPARAM_INFO
	.align		4
.L_31:
        /*0008*/ 	.byte	0x04, 0x17
        /*000a*/ 	.short	(.L_33 - .L_32)
.L_32:
        /*000c*/ 	.word	0x00000000
        /*0010*/ 	.short	0x0000
        /*0012*/ 	.short	0x0000
        /*0014*/ 	.byte	0x00, 0xf0, 0x01, 0x30


	//----- nvinfo : EIATTR_AT_ENTRY_FRAGMENTS
	.align		4
.L_33:
        /*0018*/ 	.byte	0x04, 0x4f
        /*001a*/ 	.short	(.L_35 - .L_34)


	//   ....[0]....
.L_34:
        /*001c*/ 	.word	0x00000006


	//----- nvinfo : EIATTR_RESERVED_SMEM_USED
	.align		4
.L_35:
        /*0020*/ 	.byte	0x01, 0x41
	.zero		2


	//----- nvinfo : EIATTR_SPARSE_MMA_MASK
	.align		4
        /*0024*/ 	.byte	0x03, 0x50
        /*0026*/ 	.short	0x0000


	//----- nvinfo : EIATTR_TCGEN05_1CTA_USED
	.align		4
        /*0028*/ 	.byte	0x01, 0x51
	.zero		2


	//----- nvinfo : EIATTR_MAXREG_COUNT
	.align		4
        /*002c*/ 	.byte	0x03, 0x1b
        /*002e*/ 	.short	0x00ff


	//----- nvinfo : EIATTR_NUM_BARRIERS
	.align		4
        /*0030*/ 	.byte	0x02, 0x4c
        /*0032*/ 	.byte	0x07
	.zero		1


	//----- nvinfo : EIATTR_EXTERNS
	.align		4
        /*0034*/ 	.byte	0x04, 0x0f
        /*0036*/ 	.short	(.L_37 - .L_36)


	//   ....[0]....
	.align		4
.L_36:
        /*0038*/ 	.word	index@(__assertfail)


	//----- nvinfo : EIATTR_MERCURY_ISA_VERSION
	.align		4
.L_37:
        /*003c*/ 	.byte	0x03, 0x5f
        /*003e*/ 	.short	0x0101


	//----- nvinfo : EIATTR_INT_WARP_WIDE_INSTR_OFFSETS
	.align		4
        /*0040*/ 	.byte	0x04, 0x31
        /*0042*/ 	.short	(.L_39 - .L_38)


	//   ....[0]....
.L_38:
        /*0044*/ 	.word	0x00002660


	//   ....[1]....
        /*0048*/ 	.word	0x000047a0


	//   ....[2]....
        /*004c*/ 	.word	0x000047d0


	//   ....[3]....
        /*0050*/ 	.word	0x000047f0


	//   ....[4]....
        /*0054*/ 	.word	0x000050d0


	//   ....[5]....
        /*0058*/ 	.word	0x00005130


	//   ....[6]....
        /*005c*/ 	.word	0x00005220


	//   ....[7]....
        /*0060*/ 	.word	0x00005290


	//   ....[8]....
        /*0064*/ 	.word	0x000053a0


	//   ....[9]....
        /*0068*/ 	.word	0x00005430


	//   ....[10]....
        /*006c*/ 	.word	0x00005600


	//   ....[11]....
        /*0070*/ 	.word	0x000056b0


	//----- nvinfo : EIATTR_COOP_GROUP_MASK_REGIDS
	.align		4
.L_39:
        /*0074*/ 	.byte	0x04, 0x29
        /*0076*/ 	.short	(.L_41 - .L_40)


	//   ....[0]....
.L_40:
        /*0078*/ 	.word	0xffffffff


	//   ....[1]....
        /*007c*/ 	.word	0xffffffff


	//   ....[2]....
        /*0080*/ 	.word	0xffffffff


	//   ....[3]....
        /*0084*/ 	.word	0xffffffff


	//   ....[4]....
        /*0088*/ 	.word	0xffffffff


	//   ....[5]....
        /*008c*/ 	.word	0xffffffff


	//   ....[6]....
        /*0090*/ 	.word	0xffffffff


	//   ....[7]....
        /*0094*/ 	.word	0xffffffff


	//   ....[8]....
        /*0098*/ 	.word	0xffffffff


	//   ....[9]....
        /*009c*/ 	.word	0xffffffff


	//   ....[10]....
        /*00a0*/ 	.word	0xffffffff


	//   ....[11]....
        /*00a4*/ 	.word	0xffffffff


	//   ....[12]....
        /*00a8*/ 	.word	0xffffffff


	//   ....[13]....
        /*00ac*/ 	.word	0xffffffff


	//----- nvinfo : EIATTR_COOP_GROUP_INSTR_OFFSETS
	.align		4
.L_41:
        /*00b0*/ 	.byte	0x04, 0x28
        /*00b2*/ 	.short	(.L_43 - .L_42)


	//   ....[0]....
.L_42:
        /*00b4*/ 	.word	0x00000090


	//   ....[1]....
        /*00b8*/ 	.word	0x00000530


	//   ....[2]....
        /*00bc*/ 	.word	0x000006a0


	//   ....[3]....
        /*00c0*/ 	.word	0x00000840


	//   ....[4]....
        /*00c4*/ 	.word	0x00000940


	//   ....[5]....
        /*00c8*/ 	.word	0x00000ab0


	//   ....[6]....
        /*00cc*/ 	.word	0x00000c10


	//   ....[7]....
        /*00d0*/ 	.word	0x00000dc0


	//   ....[8]....
        /*00d4*/ 	.word	0x00002540


	//   ....[9]....
        /*00d8*/ 	.word	0x00003210


	//   ....[10]....
        /*00dc*/ 	.word	0x00003420


	//   ....[11]....
        /*00e0*/ 	.word	0x00003450


	//   ....[12]....
        /*00e4*/ 	.word	0x00004680


	//   ....[13]....
        /*00e8*/ 	.word	0x000048b0


	//----- nvinfo : EIATTR_VRC_CTA_INIT_COUNT
	.align		4
.L_43:
        /*00ec*/ 	.byte	0x02, 0x4a
        /*00ee*/ 	.byte	0x80
	.zero		1


	//----- nvinfo : EIATTR_SYSCALL_OFFSETS
	.align		4
        /*00f0*/ 	.byte	0x04, 0x46
        /*00f2*/ 	.short	(.L_45 - .L_44)


	//   ....[0]....
.L_44:
        /*00f4*/ 	.word	0x000061e0


	//   ....[1]....
        /*00f8*/ 	.word	0x000062d0


	//   ....[2]....
        /*00fc*/ 	.word	0x00006a40


	//   ....[3]....
        /*0100*/ 	.word	0x000076c0


	//   ....[4]....
        /*0104*/ 	.word	0x00008310


	//   ....[5]....
        /*0108*/ 	.word	0x00008f60


	//----- nvinfo : EIATTR_MBARRIER_INSTR_OFFSETS
	.align		4
.L_45:
        /*010c*/ 	.byte	0x04, 0x39
        /*010e*/ 	.short	(.L_47 - .L_46)


	//   ....[0]....
.L_46:
        /*0110*/ 	.word	0x00000650
        /*0114*/ 	.word	0x000000ff
        /*0118*/ 	.word	0x00000000
        /*011c*/ 	.short	0x0100
        /*011e*/ 	.byte	0x04
	.zero		1


	//   ....[1]....
        /*0120*/ 	.word	0x00000660
        /*0124*/ 	.word	0x000000ff
        /*0128*/ 	.word	0x00000010
        /*012c*/ 	.short	0x0100
        /*012e*/ 	.byte	0x04
	.zero		1


	//   ....[2]....
        /*0130*/ 	.word	0x00000670
        /*0134*/ 	.word	0x000000ff
        /*0138*/ 	.word	0x00000008
        /*013c*/ 	.short	0x0100
        /*013e*/ 	.byte	0x04
	.zero		1


	//   ....[3]....
        /*0140*/ 	.word	0x00000680
        /*0144*/ 	.word	0x000000ff
        /*0148*/ 	.word	0x00000018
        /*014c*/ 	.short	0x0100
        /*014e*/ 	.byte	0x04
	.zero		1


	//   ....[4]....
        /*0150*/ 	.word	0x000007b0
        /*0154*/ 	.word	0x000000ff
        /*0158*/ 	.word	0x00000020
        /*015c*/ 	.short	0x0100
        /*015e*/ 	.byte	0x04
	.zero		1


	//   ....[5]....
        /*0160*/ 	.word	0x000007c0
        /*0164*/ 	.word	0x000000ff
        /*0168*/ 	.word	0x00000040
        /*016c*/ 	.short	0x0100
        /*016e*/ 	.byte	0x04
	.zero		1


	//   ....[6]....
        /*0170*/ 	.word	0x000007d0
        /*0174*/ 	.word	0x000000ff
        /*0178*/ 	.word	0x00000028
        /*017c*/ 	.short	0x0100
        /*017e*/ 	.byte	0x04
	.zero		1


	//   ....[7]....
        /*0180*/ 	.word	0x000007e0
        /*0184*/ 	.word	0x000000ff
        /*0188*/ 	.word	0x00000048
        /*018c*/ 	.short	0x0100
        /*018e*/ 	.byte	0x04
	.zero		1


	//   ....[8]....
        /*0190*/ 	.word	0x000007f0
        /*0194*/ 	.word	0x000000ff
        /*0198*/ 	.word	0x00000030
        /*019c*/ 	.short	0x0100
        /*019e*/ 	.byte	0x04
	.zero		1


	//   ....[9]....
        /*01a0*/ 	.word	0x00000800
        /*01a4*/ 	.word	0x000000ff
        /*01a8*/ 	.word	0x00000050
        /*01ac*/ 	.short	0x0100
        /*01ae*/ 	.byte	0x04
	.zero		1


	//   ....[10]....
        /*01b0*/ 	.word	0x00000810
        /*01b4*/ 	.word	0x000000ff
        /*01b8*/ 	.word	0x00000038
        /*01bc*/ 	.short	0x0100
        /*01be*/ 	.byte	0x04
	.zero		1


	//   ....[11]....
        /*01c0*/ 	.word	0x00000820
        /*01c4*/ 	.word	0x000000ff
        /*01c8*/ 	.word	0x00000058
        /*01cc*/ 	.short	0x0100
        /*01ce*/ 	.byte	0x04
	.zero		1


	//   ....[12]....
        /*01d0*/ 	.word	0x00000910
        /*01d4*/ 	.word	0x000000ff
        /*01d8*/ 	.word	0x00000060
        /*01dc*/ 	.short	0x0100
        /*01de*/ 	.byte	0x06
	.zero		1


	//   ....[13]....
        /*01e0*/ 	.word	0x00000920
        /*01e4*/ 	.word	0x000000ff
        /*01e8*/ 	.word	0x00000068
        /*01ec*/ 	.short	0x0100
        /*01ee*/ 	.byte	0x06
	.zero		1


	//   ....[14]....
        /*01f0*/ 	.word	0x00000a60
        /*01f4*/ 	.word	0x000000ff
        /*01f8*/ 	.word	0x00000070
        /*01fc*/ 	.short	0x0100
        /*01fe*/ 	.byte	0x06
	.zero		1


	//   ....[15]....
        /*0200*/ 	.word	0x00000a70
        /*0204*/ 	.word	0x000000ff
        /*0208*/ 	.word	0x00000080
        /*020c*/ 	.short	0x0100
        /*020e*/ 	.byte	0x06
	.zero		1


	//   ....[16]....
        /*0210*/ 	.word	0x00000a80
        /*0214*/ 	.word	0x000000ff
        /*0218*/ 	.word	0x00000078
        /*021c*/ 	.short	0x0100
        /*021e*/ 	.byte	0x06
	.zero		1


	//   ....[17]....
        /*0220*/ 	.word	0x00000a90
        /*0224*/ 	.word	0x000000ff
        /*0228*/ 	.word	0x00000088
        /*022c*/ 	.short	0x0100
        /*022e*/ 	.byte	0x06
	.zero		1


	//   ....[18]....
        /*0230*/ 	.word	0x00000bc0
        /*0234*/ 	.word	0x000000ff
        /*0238*/ 	.word	0x00000090
        /*023c*/ 	.short	0x0100
        /*023e*/ 	.byte	0x04
	.zero		1


	//   ....[19]....
        /*0240*/ 	.word	0x00000bd0
        /*0244*/ 	.word	0x000000ff
        /*0248*/ 	.word	0x000000a0
        /*024c*/ 	.short	0x0100
        /*024e*/ 	.byte	0x04
	.zero		1


	//   ....[20]....
        /*0250*/ 	.word	0x00000be0
        /*0254*/ 	.word	0x000000ff
        /*0258*/ 	.word	0x00000098
        /*025c*/ 	.short	0x0100
        /*025e*/ 	.byte	0x04
	.zero		1


	//   ....[21]....
        /*0260*/ 	.word	0x00000bf0
        /*0264*/ 	.word	0x000000ff
        /*0268*/ 	.word	0x000000a8
        /*026c*/ 	.short	0x0100
        /*026e*/ 	.byte	0x04
	.zero		1


	//   ....[22]....
        /*0270*/ 	.word	0x00000ce0
        /*0274*/ 	.word	0x000000ff
        /*0278*/ 	.word	0x000000b0
        /*027c*/ 	.short	0x0100
        /*027e*/ 	.byte	0x04
	.zero		1


	//   ....[23]....
        /*0280*/ 	.word	0x00000cf0
        /*0284*/ 	.word	0x000000ff
        /*0288*/ 	.word	0x000000c0
        /*028c*/ 	.short	0x0100
        /*028e*/ 	.byte	0x04
	.zero		1


	//   ....[24]....
        /*0290*/ 	.word	0x00000d00
        /*0294*/ 	.word	0x000000ff
        /*0298*/ 	.word	0x000000b8
        /*029c*/ 	.short	0x0100
        /*029e*/ 	.byte	0x04
	.zero		1


	//   ....[25]....
        /*02a0*/ 	.word	0x00000d10
        /*02a4*/ 	.word	0x000000ff
        /*02a8*/ 	.word	0x000000c8
        /*02ac*/ 	.short	0x0100
        /*02ae*/ 	.byte	0x04
	.zero		1


	//   ....[26]....
        /*02b0*/ 	.word	0x00001950
        /*02b4*/ 	.word	0x00000002
        /*02b8*/ 	.word	0x000000c0
        /*02bc*/ 	.short	0x010a
        /*02be*/ 	.byte	0xff
	.zero		1


	//   ....[27]....
        /*02c0*/ 	.word	0x00001980
        /*02c4*/ 	.word	0x00000002
        /*02c8*/ 	.word	0x000000b0
        /*02cc*/ 	.short	0x0101
        /*02ce*/ 	.byte	0xff
	.zero		1


	//   ....[28]....
        /*02d0*/ 	.word	0x00001a60
        /*02d4*/ 	.word	0x000000ff
        /*02d8*/ 	.word	0x00000010
        /*02dc*/ 	.short	0x010a
        /*02de*/ 	.byte	0x04
	.zero		1


	//   ....[29]....
        /*02e0*/ 	.word	0x00001ae0
        /*02e4*/ 	.word	0x000000ff
        /*02e8*/ 	.word	0x00000010
        /*02ec*/ 	.short	0x010a
        /*02ee*/ 	.byte	0x31
	.zero		1


	//   ....[30]....
        /*02f0*/ 	.word	0x00001c20
        /*02f4*/ 	.word	0x000000ff
        /*02f8*/ 	.word	0x00000010
        /*02fc*/ 	.short	0x010a
        /*02fe*/ 	.byte	0x04
	.zero		1


	//   ....[31]....
        /*0300*/ 	.word	0x00001fd0
        /*0304*/ 	.word	0x000000ff
        /*0308*/ 	.word	0x00000068
        /*030c*/ 	.short	0x0101
        /*030e*/ 	.byte	0x06
	.zero		1


	//   ....[32]....
        /*0310*/ 	.word	0x00001ff0
        /*0314*/ 	.word	0x000000ff
        /*0318*/ 	.word	0x00000010
        /*031c*/ 	.short	0x010a
        /*031e*/ 	.byte	0x04
	.zero		1


	//   ....[33]....
        /*0320*/ 	.word	0x00002070
        /*0324*/ 	.word	0x000000ff
        /*0328*/ 	.word	0x00000010
        /*032c*/ 	.short	0x010a
        /*032e*/ 	.byte	0x31
	.zero		1


	//   ....[34]....
        /*0330*/ 	.word	0x000021b0
        /*0334*/ 	.word	0x000000ff
        /*0338*/ 	.word	0x00000010
        /*033c*/ 	.short	0x010a
        /*033e*/ 	.byte	0x04
	.zero		1


	//   ....[35]....
        /*0340*/ 	.word	0x00002570
        /*0344*/ 	.word	0x00000002
        /*0348*/ 	.word	0x00000070
        /*034c*/ 	.short	0x010a
        /*034e*/ 	.byte	0xff
	.zero		1


	//   ....[36]....
        /*0350*/ 	.word	0x00002630
        /*0354*/ 	.word	0x00000002
        /*0358*/ 	.word	0x00000000
        /*035c*/ 	.short	0x0101
        /*035e*/ 	.byte	0xff
	.zero		1


	//   ....[37]....
        /*0360*/ 	.word	0x00002bb0
        /*0364*/ 	.word	0x000000ff
        /*0368*/ 	.word	0x00000000
        /*036c*/ 	.short	0x010a
        /*036e*/ 	.byte	0x04
	.zero		1


	//   ....[38]....
        /*0370*/ 	.word	0x00002c50
        /*0374*/ 	.word	0x00000000
        /*0378*/ 	.word	0x00000000
        /*037c*/ 	.short	0x010a
        /*037e*/ 	.byte	0xff
	.zero		1


	//   ....[39]....
        /*0380*/ 	.word	0x00002d70
        /*0384*/ 	.word	0x00000000
        /*0388*/ 	.word	0x000000b0
        /*038c*/ 	.short	0x010a
        /*038e*/ 	.byte	0xff
	.zero		1


	//   ....[40]....
        /*0390*/ 	.word	0x00002de0
        /*0394*/ 	.word	0x00000000
        /*0398*/ 	.word	0x00000000
        /*039c*/ 	.short	0x0101
        /*039e*/ 	.byte	0xff
	.zero		1


	//   ....[41]....
        /*03a0*/ 	.word	0x00002e00
        /*03a4*/ 	.word	0x000000ff
        /*03a8*/ 	.word	0x00000080
        /*03ac*/ 	.short	0x010a
        /*03ae*/ 	.byte	0x04
	.zero		1


	//   ....[42]....
        /*03b0*/ 	.word	0x00002f20
        /*03b4*/ 	.word	0x00000000
        /*03b8*/ 	.word	0x00000070
        /*03bc*/ 	.short	0x010a
        /*03be*/ 	.byte	0xff
	.zero		1


	//   ....[43]....
        /*03c0*/ 	.word	0x00003020
        /*03c4*/ 	.word	0x00000000
        /*03c8*/ 	.word	0x00000000
        /*03cc*/ 	.short	0x0101
        /*03ce*/ 	.byte	0xff
	.zero		1


	//   ....[44]....
        /*03d0*/ 	.word	0x000030b0
        /*03d4*/ 	.word	0x000000ff
        /*03d8*/ 	.word	0x00000080
        /*03dc*/ 	.short	0x0106
        /*03de*/ 	.byte	0x04
	.zero		1


	//   ....[45]....
        /*03e0*/ 	.word	0x000030d0
        /*03e4*/ 	.word	0x000000ff
        /*03e8*/ 	.word	0x00000080
        /*03ec*/ 	.short	0x010a
        /*03ee*/ 	.byte	0x04
	.zero		1


	//   ....[46]....
        /*03f0*/ 	.word	0x00003160
        /*03f4*/ 	.word	0x000000ff
        /*03f8*/ 	.word	0x00000080
        /*03fc*/ 	.short	0x0106
        /*03fe*/ 	.byte	0x07
	.zero		1


	//   ....[47]....
        /*0400*/ 	.word	0x000031a0
        /*0404*/ 	.word	0x00000000
        /*0408*/ 	.word	0x00000080
        /*040c*/ 	.short	0x010a
        /*040e*/ 	.byte	0xff
	.zero		1


	//   ....[48]....
        /*0410*/ 	.word	0x00003cc0
        /*0414*/ 	.word	0x00000000
        /*0418*/ 	.word	0x00000070
        /*041c*/ 	.short	0x010a
        /*041e*/ 	.byte	0xff
	.zero		1


	//   ....[49]....
        /*0420*/ 	.word	0x00003df0
        /*0424*/ 	.word	0x00000003
        /*0428*/ 	.word	0x00000000
        /*042c*/ 	.short	0x0101
        /*042e*/ 	.byte	0xff
	.zero		1


	//   ....[50]....
        /*0430*/ 	.word	0x00003e00
        /*0434*/ 	.word	0x000000ff
        /*0438*/ 	.word	0x00000000
        /*043c*/ 	.short	0x010a
        /*043e*/ 	.byte	0x04
	.zero		1


	//   ....[51]....
        /*0440*/ 	.word	0x00003e20
        /*0444*/ 	.word	0x000000ff
        /*0448*/ 	.word	0x000000a0
        /*044c*/ 	.short	0x010a
        /*044e*/ 	.byte	0x06
	.zero		1


	//   ....[52]....
        /*0450*/ 	.word	0x00003ef0
        /*0454*/ 	.word	0x000000ff
        /*0458*/ 	.word	0x00000000
        /*045c*/ 	.short	0x010a
        /*045e*/ 	.byte	0x07
	.zero		1


	//   ....[53]....
        /*0460*/ 	.word	0x00004070
        /*0464*/ 	.word	0x000000ff
        /*0468*/ 	.word	0x00000000
        /*046c*/ 	.short	0x010a
        /*046e*/ 	.byte	0x04
	.zero		1


	//   ....[54]....
        /*0470*/ 	.word	0x000045c0
        /*0474*/ 	.word	0x000000ff
        /*0478*/ 	.word	0x00000000
        /*047c*/ 	.short	0x010a
        /*047e*/ 	.byte	0x04
	.zero		1


	//   ....[55]....
        /*0480*/ 	.word	0x00004660
        /*0484*/ 	.word	0x000000ff
        /*0488*/ 	.word	0x00000000
        /*048c*/ 	.short	0x010a
        /*048e*/ 	.byte	0x04
	.zero		1


	//   ....[56]....
        /*0490*/ 	.word	0x00004a90
        /*0494*/ 	.word	0x00000000
        /*0498*/ 	.word	0x00000070
        /*049c*/ 	.short	0x010a
        /*049e*/ 	.byte	0xff
	.zero		1


	//   ....[57]....
        /*04a0*/ 	.word	0x00004bc0
        /*04a4*/ 	.word	0x00000000
        /*04a8*/ 	.word	0x00000000
        /*04ac*/ 	.short	0x0101
        /*04ae*/ 	.byte	0xff
	.zero		1


	//   ....[58]....
        /*04b0*/ 	.word	0x00004ee0
        /*04b4*/ 	.word	0x000000ff
        /*04b8*/ 	.word	0x00000068
        /*04bc*/ 	.short	0x010a
        /*04be*/ 	.byte	0x04
	.zero		1


	//   ....[59]....
        /*04c0*/ 	.word	0x00005050
        /*04c4*/ 	.word	0x000000ff
        /*04c8*/ 	.word	0x00000040
        /*04cc*/ 	.short	0x010a
        /*04ce*/ 	.byte	0x04
	.zero		1


	//   ....[60]....
        /*04d0*/ 	.word	0x000051d0
        /*04d4*/ 	.word	0x000000ff
        /*04d8*/ 	.word	0x00000020
        /*04dc*/ 	.short	0x010b
        /*04de*/ 	.byte	0x04
	.zero		1


	//   ....[61]....
        /*04e0*/ 	.word	0x000051e0
        /*04e4*/ 	.word	0x000000ff
        /*04e8*/ 	.word	0x00000000
        /*04ec*/ 	.short	0x0101
        /*04ee*/ 	.byte	0x05
	.zero		1


	//   ....[62]....
        /*04f0*/ 	.word	0x000051f0
        /*04f4*/ 	.word	0x000000ff
        /*04f8*/ 	.word	0x00000048
        /*04fc*/ 	.short	0x010a
        /*04fe*/ 	.byte	0x04
	.zero		1


	//   ....[63]....
        /*0500*/ 	.word	0x00005340
        /*0504*/ 	.word	0x000000ff
        /*0508*/ 	.word	0x00000028
        /*050c*/ 	.short	0x010b
        /*050e*/ 	.byte	0x04
	.zero		1


	//   ....[64]....
        /*0510*/ 	.word	0x00005350
        /*0514*/ 	.word	0x000000ff
        /*0518*/ 	.word	0x00000000
        /*051c*/ 	.short	0x0101
        /*051e*/ 	.byte	0x05
	.zero		1


	//   ....[65]....
        /*0520*/ 	.word	0x00005360
        /*0524*/ 	.word	0x000000ff
        /*0528*/ 	.word	0x00000050
        /*052c*/ 	.short	0x010a
        /*052e*/ 	.byte	0x04
	.zero		1


	//   ....[66]....
        /*0530*/ 	.word	0x000054e0
        /*0534*/ 	.word	0x000000ff
        /*0538*/ 	.word	0x00000030
        /*053c*/ 	.short	0x010b
        /*053e*/ 	.byte	0x04
	.zero		1


	//   ....[67]....
        /*0540*/ 	.word	0x00005520
        /*0544*/ 	.word	0x000000ff
        /*0548*/ 	.word	0x00000000
        /*054c*/ 	.short	0x0101
        /*054e*/ 	.byte	0x05
	.zero		1


	//   ....[68]....
        /*0550*/ 	.word	0x00005560
        /*0554*/ 	.word	0x000000ff
        /*0558*/ 	.word	0x00000058
        /*055c*/ 	.short	0x010a
        /*055e*/ 	.byte	0x04
	.zero		1


	//   ....[69]....
        /*0560*/ 	.word	0x000057a0
        /*0564*/ 	.word	0x000000ff
        /*0568*/ 	.word	0x00000038
        /*056c*/ 	.short	0x010b
        /*056e*/ 	.byte	0x04
	.zero		1


	//   ....[70]....
        /*0570*/ 	.word	0x000057c0
        /*0574*/ 	.word	0x000000ff
        /*0578*/ 	.word	0x00000000
        /*057c*/ 	.short	0x0101
        /*057e*/ 	.byte	0x0d
	.zero		1


	//   ....[71]....
        /*0580*/ 	.word	0x00005810
        /*0584*/ 	.word	0x000000ff
        /*0588*/ 	.word	0x00000040
        /*058c*/ 	.short	0x010a
        /*058e*/ 	.byte	0x04
	.zero		1


	//   ....[72]....
        /*0590*/ 	.word	0x00005830
        /*0594*/ 	.word	0x000000ff
        /*0598*/ 	.word	0x00000048
        /*059c*/ 	.short	0x010a
        /*059e*/ 	.byte	0x04
	.zero		1


	//   ....[73]....
        /*05a0*/ 	.word	0x00005850
        /*05a4*/ 	.word	0x000000ff
        /*05a8*/ 	.word	0x00000050
        /*05ac*/ 	.short	0x010a
        /*05ae*/ 	.byte	0x04
	.zero		1


	//   ....[74]....
        /*05b0*/ 	.word	0x00005890
        /*05b4*/ 	.word	0x00000000
        /*05b8*/ 	.word	0x00000058
        /*05bc*/ 	.short	0x010a
        /*05be*/ 	.byte	0xff
	.zero		1


	//   ....[75]....
        /*05c0*/ 	.word	0x00005bc0
        /*05c4*/ 	.word	0x00000000
        /*05c8*/ 	.word	0x00000070
        /*05cc*/ 	.short	0x010a
        /*05ce*/ 	.byte	0xff
	.zero		1


	//   ....[76]....
        /*05d0*/ 	.word	0x00005cd0
        /*05d4*/ 	.word	0x00000000
        /*05d8*/ 	.word	0x00000000
        /*05dc*/ 	.short	0x0101
        /*05de*/ 	.byte	0xff
	.zero		1


	//   ....[77]....
        /*05e0*/ 	.word	0x00006700
        /*05e4*/ 	.word	0x000000ff
        /*05e8*/ 	.word	0x00000020
        /*05ec*/ 	.short	0x010a
        /*05ee*/ 	.byte	0x24
	.zero		1


	//   ....[78]....
        /*05f0*/ 	.word	0x00006740
        /*05f4*/ 	.word	0x00000040
        /*05f8*/ 	.word	0x00000090
        /*05fc*/ 	.short	0x010a
        /*05fe*/ 	.byte	0xff
	.zero		1


	//   ....[79]....
        /*0600*/ 	.word	0x00006830
        /*0604*/ 	.word	0x000000ff
        /*0608*/ 	.word	0x00000020
        /*060c*/ 	.short	0x010a
        /*060e*/ 	.byte	0x24
	.zero		1


	//   ....[80]....
        /*0610*/ 	.word	0x00006920
        /*0614*/ 	.word	0x00000040
        /*0618*/ 	.word	0x00000090
        /*061c*/ 	.short	0x010a
        /*061e*/ 	.byte	0xff
	.zero		1


	//   ....[81]....
        /*0620*/ 	.word	0x000073f0
        /*0624*/ 	.word	0x00000000
        /*0628*/ 	.word	0x00000000
        /*062c*/ 	.short	0x0101
        /*062e*/ 	.byte	0xff
	.zero		1


	//   ....[82]....
        /*0630*/ 	.word	0x00007400
        /*0634*/ 	.word	0x00000002
        /*0638*/ 	.word	0x00000020
        /*063c*/ 	.short	0x010a
        /*063e*/ 	.byte	0xff
	.zero		1


	//   ....[83]....
        /*0640*/ 	.word	0x000074e0
        /*0644*/ 	.word	0x00000002
        /*0648*/ 	.word	0x00000020
        /*064c*/ 	.short	0x010a
        /*064e*/ 	.byte	0xff
	.zero		1


	//   ....[84]....
        /*0650*/ 	.word	0x00008040
        /*0654*/ 	.word	0x00000048
        /*0658*/ 	.word	0x00000000
        /*065c*/ 	.short	0x0101
        /*065e*/ 	.byte	0xff
	.zero		1


	//   ....[85]....
        /*0660*/ 	.word	0x00008060
        /*0664*/ 	.word	0x00000000
        /*0668*/ 	.word	0x00000020
        /*066c*/ 	.short	0x010a
        /*066e*/ 	.byte	0xff
	.zero		1


	//   ....[86]....
        /*0670*/ 	.word	0x00008130
        /*0674*/ 	.word	0x00000000
        /*0678*/ 	.word	0x00000020
        /*067c*/ 	.short	0x010a
        /*067e*/ 	.byte	0xff
	.zero		1


	//   ....[87]....
        /*0680*/ 	.word	0x00008c90
        /*0684*/ 	.word	0x00000048
        /*0688*/ 	.word	0x00000000
        /*068c*/ 	.short	0x0101
        /*068e*/ 	.byte	0xff
	.zero		1


	//   ....[88]....
        /*0690*/ 	.word	0x00008cb0
        /*0694*/ 	.word	0x00000000
        /*0698*/ 	.word	0x00000020
        /*069c*/ 	.short	0x010a
        /*069e*/ 	.byte	0xff
	.zero		1


	//   ....[89]....
        /*06a0*/ 	.word	0x00008d80
        /*06a4*/ 	.word	0x00000000
        /*06a8*/ 	.word	0x00000020
        /*06ac*/ 	.short	0x010a
        /*06ae*/ 	.byte	0xff
	.zero		1


	//   ....[90]....
        /*06b0*/ 	.word	0x000090e0
        /*06b4*/ 	.word	0x000000ff
        /*06b8*/ 	.word	0x00000000
        /*06bc*/ 	.short	0x0101
        /*06be*/ 	.byte	0x04
	.zero		1


	//   ....[91]....
        /*06c0*/ 	.word	0x00009940
        /*06c4*/ 	.word	0x00000000
        /*06c8*/ 	.word	0x00000000
        /*06cc*/ 	.short	0x0101
        /*06ce*/ 	.byte	0xff
	.zero		1


	//   ....[92]....
        /*06d0*/ 	.word	0x00009bd0
        /*06d4*/ 	.word	0x000000ff
        /*06d8*/ 	.word	0x00000000
        /*06dc*/ 	.short	0x0101
        /*06de*/ 	.byte	0x04
	.zero		1


	//   ....[93]....
        /*06e0*/ 	.word	0x00009bf0
        /*06e4*/ 	.word	0x00000002
        /*06e8*/ 	.word	0x000000c0
        /*06ec*/ 	.short	0x010a
        /*06ee*/ 	.byte	0xff
	.zero		1


	//   ....[94]....
        /*06f0*/ 	.word	0x00009c50
        /*06f4*/ 	.word	0x00000002
        /*06f8*/ 	.word	0x00000010
        /*06fc*/ 	.short	0x010a
        /*06fe*/ 	.byte	0xff
	.zero		1


	//   ....[95]....
        /*0700*/ 	.word	0x00009cb0
        /*0704*/ 	.word	0x00000002
        /*0708*/ 	.word	0x00000010
        /*070c*/ 	.short	0x010a
        /*070e*/ 	.byte	0xff
	.zero		1


	//   ....[96]....
        /*0710*/ 	.word	0x00009d00
        /*0714*/ 	.word	0x00000002
        /*0718*/ 	.word	0x00000070
        /*071c*/ 	.short	0x010a
        /*071e*/ 	.byte	0xff
	.zero		1


	//   ....[97]....
        /*0720*/ 	.word	0x00009d60
        /*0724*/ 	.word	0x00000000
        /*0728*/ 	.word	0x00000000
        /*072c*/ 	.short	0x010a
        /*072e*/ 	.byte	0xff
	.zero		1


	//   ....[98]....
        /*0730*/ 	.word	0x00009db0
        /*0734*/ 	.word	0x00000000
        /*0738*/ 	.word	0x000000b0
        /*073c*/ 	.short	0x010a
        /*073e*/ 	.byte	0xff
	.zero		1


	//   ....[99]....
        /*0740*/ 	.word	0x00009e10
        /*0744*/ 	.word	0x00000000
        /*0748*/ 	.word	0x00000080
        /*074c*/ 	.short	0x010a
        /*074e*/ 	.byte	0xff
	.zero		1


	//   ....[100]....
        /*0750*/ 	.word	0x00009e60
        /*0754*/ 	.word	0x00000000
        /*0758*/ 	.word	0x00000070
        /*075c*/ 	.short	0x010a
        /*075e*/ 	.byte	0xff
	.zero		1


	//   ....[101]....
        /*0760*/ 	.word	0x00009ec0
        /*0764*/ 	.word	0x00000000
        /*0768*/ 	.word	0x00000080
        /*076c*/ 	.short	0x010a
        /*076e*/ 	.byte	0xff
	.zero		1


	//   ....[102]....
        /*0770*/ 	.word	0x00009f10
        /*0774*/ 	.word	0x00000000
        /*0778*/ 	.word	0x00000070
        /*077c*/ 	.short	0x010a
        /*077e*/ 	.byte	0xff
	.zero		1


	//   ....[103]....
        /*0780*/ 	.word	0x00009f80
        /*0784*/ 	.word	0x00000002
        /*0788*/ 	.word	0x000000a0
        /*078c*/ 	.short	0x010a
        /*078e*/ 	.byte	0xff
	.zero		1


	//   ....[104]....
        /*0790*/ 	.word	0x00009fe0
        /*0794*/ 	.word	0x00000000
        /*0798*/ 	.word	0x00000000
        /*079c*/ 	.short	0x010a
        /*079e*/ 	.byte	0xff
	.zero		1


	//   ....[105]....
        /*07a0*/ 	.word	0x0000a040
        /*07a4*/ 	.word	0x00000000
        /*07a8*/ 	.word	0x00000000
        /*07ac*/ 	.short	0x010a
        /*07ae*/ 	.byte	0xff
	.zero		1


	//   ....[106]....
        /*07b0*/ 	.word	0x0000a0a0
        /*07b4*/ 	.word	0x00000000
        /*07b8*/ 	.word	0x00000000
        /*07bc*/ 	.short	0x010a
        /*07be*/ 	.byte	0xff
	.zero		1


	//   ....[107]....
        /*07c0*/ 	.word	0x0000a0f0
        /*07c4*/ 	.word	0x00000000
        /*07c8*/ 	.word	0x00000070
        /*07cc*/ 	.short	0x010a
        /*07ce*/ 	.byte	0xff
	.zero		1


	//   ....[108]....
        /*07d0*/ 	.word	0x0000a150
        /*07d4*/ 	.word	0x00000000
        /*07d8*/ 	.word	0x00000068
        /*07dc*/ 	.short	0x010a
        /*07de*/ 	.byte	0xff
	.zero		1


	//   ....[109]....
        /*07e0*/ 	.word	0x0000a1b0
        /*07e4*/ 	.word	0x00000000
        /*07e8*/ 	.word	0x00000040
        /*07ec*/ 	.short	0x010a
        /*07ee*/ 	.byte	0xff
	.zero		1


	//   ....[110]....
        /*07f0*/ 	.word	0x0000a210
        /*07f4*/ 	.word	0x00000000
        /*07f8*/ 	.word	0x00000048
        /*07fc*/ 	.short	0x010a
        /*07fe*/ 	.byte	0xff
	.zero		1


	//   ....[111]....
        /*0800*/ 	.word	0x0000a270
        /*0804*/ 	.word	0x00000000
        /*0808*/ 	.word	0x00000050
        /*080c*/ 	.short	0x010a
        /*080e*/ 	.byte	0xff
	.zero		1


	//   ....[112]....
        /*0810*/ 	.word	0x0000a2d0
        /*0814*/ 	.word	0x00000000
        /*0818*/ 	.word	0x00000058
        /*081c*/ 	.short	0x010a
        /*081e*/ 	.byte	0xff
	.zero		1


	//   ....[113]....
        /*0820*/ 	.word	0x0000a330
        /*0824*/ 	.word	0x00000000
        /*0828*/ 	.word	0x00000040
        /*082c*/ 	.short	0x010a
        /*082e*/ 	.byte	0xff
	.zero		1


	//   ....[114]....
        /*0830*/ 	.word	0x0000a390
        /*0834*/ 	.word	0x00000000
        /*0838*/ 	.word	0x00000048
        /*083c*/ 	.short	0x010a
        /*083e*/ 	.byte	0xff
	.zero		1


	//   ....[115]....
        /*0840*/ 	.word	0x0000a3f0
        /*0844*/ 	.word	0x00000000
        /*0848*/ 	.word	0x00000050
        /*084c*/ 	.short	0x010a
        /*084e*/ 	.byte	0xff
	.zero		1


	//   ....[116]....
        /*0850*/ 	.word	0x0000a440
        /*0854*/ 	.word	0x00000000
        /*0858*/ 	.word	0x00000070
        /*085c*/ 	.short	0x010a
        /*085e*/ 	.byte	0xff
	.zero		1


	//   ....[117]....
        /*0860*/ 	.word	0x0000a4a0
        /*0864*/ 	.word	0x00000002
        /*0868*/ 	.word	0x00000020
        /*086c*/ 	.short	0x010a
        /*086e*/ 	.byte	0xff
	.zero		1


	//   ....[118]....
        /*0870*/ 	.word	0x0000a4f0
        /*0874*/ 	.word	0x00000040
        /*0878*/ 	.word	0x00000090
        /*087c*/ 	.short	0x010a
        /*087e*/ 	.byte	0xff
	.zero		1


	//   ....[119]....
        /*0880*/ 	.word	0x0000a540
        /*0884*/ 	.word	0x00000002
        /*0888*/ 	.word	0x00000020
        /*088c*/ 	.short	0x010a
        /*088e*/ 	.byte	0xff
	.zero		1


	//   ....[120]....
        /*0890*/ 	.word	0x0000a590
        /*0894*/ 	.word	0x00000000
        /*0898*/ 	.word	0x00000020
        /*089c*/ 	.short	0x010a
        /*089e*/ 	.byte	0xff
	.zero		1


	//   ....[121]....
        /*08a0*/ 	.word	0x0000a5e0
        /*08a4*/ 	.word	0x00000000
        /*08a8*/ 	.word	0x00000020
        /*08ac*/ 	.short	0x010a
        /*08ae*/ 	.byte	0xff
	.zero		1


	//----- nvinfo : EIATTR_NUM_MBARRIERS
	.align		4
.L_47:
        /*08b0*/ 	.byte	0x03, 0x38
        /*08b2*/ 	.short	0x001a


	//----- nvinfo : EIATTR_EXIT_INSTR_OFFSETS
	.align		4
        /*08b4*/ 	.byte	0x04, 0x1c
        /*08b6*/ 	.short	(.L_49 - .L_48)


	//   ....[0]....
.L_48:
        /*08b8*/ 	.word	0x00002c80


	//   ....[1]....
        /*08bc*/ 	.word	0x00003170


	//   ....[2]....
        /*08c0*/ 	.word	0x000031d0


	//   ....[3]....
        /*08c4*/ 	.word	0x000048c0


	//   ....[4]....
        /*08c8*/ 	.word	0x000058c0


	//   ....[5]....
        /*08cc*/ 	.word	0x00005900


	//   ....[6]....
        /*08d0*/ 	.word	0x00009ac0


	//   ....[7]....
        /*08d4*/ 	.word	0x00009b40


	//   ....[8]....
        /*08d8*/ 	.word	0x00009b70


	//   ....[9]....
        /*08dc*/ 	.word	0x00009be0


	//----- nvinfo : EIATTR_MAX_THREADS
	.align		4
.L_49:
        /*08e0*/ 	.byte	0x04, 0x05
        /*08e2*/ 	.short	(.L_51 - .L_50)
.L_50:
        /*08e4*/ 	.word	0x00000100
        /*08e8*/ 	.word	0x00000001
        /*08ec*/ 	.word	0x00000001


	//----- nvinfo : EIATTR_CRS_STACK_SIZE
	.align		4
.L_51:
        /*08f0*/ 	.byte	0x04, 0x1e
        /*08f2*/ 	.short	(.L_53 - .L_52)
.L_52:
        /*08f4*/ 	.word	0x00000000


	//----- nvinfo : EIATTR_CBANK_PARAM_SIZE
	.align		4
.L_53:
        /*08f8*/ 	.byte	0x03, 0x19
        /*08fa*/ 	.short	0x0c00


	//----- nvinfo : EIATTR_PARAM_CBANK
	.align		4
        /*08fc*/ 	.byte	0x04, 0x0a
        /*08fe*/ 	.short	(.L_55 - .L_54)
	.align		4
.L_54:
        /*0900*/ 	.word	index@(.nv.constant0._ZN7cutlass13device_kernelINS_4gemm6kernel13GemmUniversalIN4cute5tupleIJiiiiEEENS1_10collective13CollectiveMmaINS1_46MainloopSm100TmaUmmaWarpSpecializedBlockScaledILi2ELi2ELi2ENS5_IJNS4_1CILi1EEENSA_ILi8EEESB_EEEEENS5_IJNSA_ILi128EEESF_NSA_ILi256EEEEEENS5_IJNS_12float_e5m2_tENS_13float_ue8m0_tEEEENS5_IJNS5_IJlSB_lEEENS4_6LayoutINS5_IJNS5_IJNS5_IJNSA_ILi32EEENSA_ILi4EEEEEEiEEESQ_NS5_IJSB_iEEEEEENS5_IJNS5_IJNS5_IJNSA_ILi16EEESO_EEEiEEENS5_IJNS5_IJNSA_ILi0EEESB_EEENSA_ILi512EEEEEENS5_IJSW_iEEEEEEEEEEESK_S13_NS4_8TiledMMAINS4_8MMA_AtomIJNS4_21SM100_MMA_MXF8F6F4_SSISI_SI_fSJ_Li128ELi128ELNS4_4UMMA5MajorE0ELS18_0ELNS17_7ScaleInE0ELS19_0EEEEEENSM_INS5_IJSB_SB_SB_EEENS5_IJSW_SW_SW_EEEEENS5_IJNS4_10UnderscoreES1F_S1F_EEEEENS5_IJNS4_23SM90_TMA_LOAD_MULTICASTES1I_EEENS5_IJNS4_14ComposedLayoutINS4_7SwizzleILi3ELi4ELi3EEENS4_18smem_ptr_flag_bitsILi8EEENSM_INS5_IJSC_SF_EEENS5_IJSF_SB_EEEEEEENSM_INS5_IJNS5_IJNS5_IJSP_SB_EEENS5_IJSN_SB_EEEEEESB_NS5_IJSO_NSA_ILi2EEEEEEEEENS5_IJNS5_IJNS5_IJSU_SY_EEESX_EEESW_NS5_IJSB_SY_EEEEEEEEEEEvNS4_8identityENS5_IJNS4_13SM90_TMA_LOADES26_EEES24_vS25_EENS_8epilogue10collective18CollectiveEpilogueINS29_23Sm100TmaWarpSpecializedILi4ELi2ELi32ELb1ELb0EEEJSH_NS5_IJNSM_ISF_SB_EENSM_ISN_SB_EEEEENS_10bfloat16_tESL_S2H_SL_NS29_6fusion15FusionCallbacksIS2D_NS2I_17LinearCombinationIS2H_fS2H_fLNS_15FloatRoundStyleE2EEESH_S2G_JEEENS4_5SM1004TMEM4LOAD26SM100_TMEM_LOAD_32dp32b32xES26_NS1K_INS1L_ILi2ELi4ELi3EEENS1N_ILi16EEENSM_INS5_IJSC_SN_EEES1U_EEEENS4_39AutoVectorizingCopyWithAssumedAlignmentILi128EEENS4_14SM90_TMA_STOREES2W_S2Y_S2Y_EEEvvEEEEvNT_6ParamsE)
        /*0904*/ 	.short	0x0380
        /*0906*/ 	.short	0x0c00


	//----- nvinfo : EIATTR_SW_WAR
	.align		4
.L_55:
        /*0908*/ 	.byte	0x04, 0x36
        /*090a*/ 	.short	(.L_57 - .L_56)
.L_56:
        /*090c*/ 	.word	0x00000008
.L_57:


//--------------------- .nv.callgraph             --------------------------
	.section	.nv.callgraph,"",@"SHT_CUDA_CALLGRAPH"
	.align	4
	.sectionentsize	8
	.align		4
        /*0000*/ 	.word	0x00000000
	.align		4
        /*0004*/ 	.word	0xffffffff
	.align		4
        /*0008*/ 	.word	index@(_ZN7cutlass13device_kernelINS_4gemm6kernel13GemmUniversalIN4cute5tupleIJiiiiEEENS1_10collective13CollectiveMmaINS1_46MainloopSm100TmaUmmaWarpSpecializedBlockScaledILi2ELi2ELi2ENS5_IJNS4_1CILi1EEENSA_ILi8EEESB_EEEEENS5_IJNSA_ILi128EEESF_NSA_ILi256EEEEEENS5_IJNS_12float_e5m2_tENS_13float_ue8m0_tEEEENS5_IJNS5_IJlSB_lEEENS4_6LayoutINS5_IJNS5_IJNS5_IJNSA_ILi32EEENSA_ILi4EEEEEEiEEESQ_NS5_IJSB_iEEEEEENS5_IJNS5_IJNS5_IJNSA_ILi16EEESO_EEEiEEENS5_IJNS5_IJNSA_ILi0EEESB_EEENSA_ILi512EEEEEENS5_IJSW_iEEEEEEEEEEESK_S13_NS4_8TiledMMAINS4_8MMA_AtomIJNS4_21SM100_MMA_MXF8F6F4_SSISI_SI_fSJ_Li128ELi128ELNS4_4UMMA5MajorE0ELS18_0ELNS17_7ScaleInE0ELS19_0EEEEEENSM_INS5_IJSB_SB_SB_EEENS5_IJSW_SW_SW_EEEEENS5_IJNS4_10UnderscoreES1F_S1F_EEEEENS5_IJNS4_23SM90_TMA_LOAD_MULTICASTES1I_EEENS5_IJNS4_14ComposedLayoutINS4_7SwizzleILi3ELi4ELi3EEENS4_18smem_ptr_flag_bitsILi8EEENSM_INS5_IJSC_SF_EEENS5_IJSF_SB_EEEEEEENSM_INS5_IJNS5_IJNS5_IJSP_SB_EEENS5_IJSN_SB_EEEEEESB_NS5_IJSO_NSA_ILi2EEEEEEEEENS5_IJNS5_IJNS5_IJSU_SY_EEESX_EEESW_NS5_IJSB_SY_EEEEEEEEEEEvNS4_8identityENS5_IJNS4_13SM90_TMA_LOADES26_EEES24_vS25_EENS_8epilogue10collective18CollectiveEpilogueINS29_23Sm100TmaWarpSpecializedILi4ELi2ELi32ELb1ELb0EEEJSH_NS5_IJNSM_ISF_SB_EENSM_ISN_SB_EEEEENS_10bfloat16_tESL_S2H_SL_NS29_6fusion15FusionCallbacksIS2D_NS2I_17LinearCombinationIS2H_fS2H_fLNS_15FloatRoundStyleE2EEESH_S2G_JEEENS4_5SM1004TMEM4LOAD26SM100_TMEM_LOAD_32dp32b32xES26_NS1K_INS1L_ILi2ELi4ELi3EEENS1N_ILi16EEENSM_INS5_IJSC_SN_EEES1U_EEEENS4_39AutoVectorizingCopyWithAssumedAlignmentILi128EEENS4_14SM90_TMA_STOREES2W_S2Y_S2Y_EEEvvEEEEvNT_6ParamsE)
	.align		4
        /*000c*/ 	.word	index@(__assertfail)
	.align		4
        /*0010*/ 	.word	0x00000000
	.align		4
        /*0014*/ 	.word	0xfffffffe
	.align		4
        /*0018*/ 	.word	0x00000000
	.align		4
        /*001c*/ 	.word	0xfffffffd
	.align		4
        /*0020*/ 	.word	0x00000000
	.align		4
        /*0024*/ 	.word	0xfffffffc


//--------------------- .nv.constant4             --------------------------
	.section	.nv.constant4,"a",@progbits
	.align	8
	.align		8
.nv.constant4:
        /*0000*/ 	.dword	__assertfail
	.align		8
        /*0008*/ 	.dword	__unnamed_1
	.align		8
        /*0010*/ 	.dword	__unnamed_2
	.align		8
        /*0018*/ 	.dword	_ZN40_INTERNAL_288c2741_4_k_cu_112a5f33_295814cuda3std3__45__cpo5beginE
	.align		8
        /*0020*/ 	.dword	_ZN40_INTERNAL_288c2741_4_k_cu_112a5f33_295814cuda3std3__45__cpo3endE
	.align		8
        /*0028*/ 	.dword	_ZN40_INTERNAL_288c2741_4_k_cu_112a5f33_295814cuda3std3__45__cpo6cbeginE
	.align		8
        /*0030*/ 	.dword	_ZN40_INTERNAL_288c2741_4_k_cu_112a5f33_295814cuda3std3__45__cpo4cendE
	.align		8
        /*0038*/ 	.dword	_ZN40_INTERNAL_288c2741_4_k_cu_112a5f33_295814cuda3std3__442_GLOBAL__N__288c2741_4_k_cu_112a5f33_295816ignoreE
	.align		8
        /*0040*/ 	.dword	_ZN40_INTERNAL_288c2741_4_k_cu_112a5f33_295814cuda3std3__419piecewise_constructE
	.align		8
        /*0048*/ 	.dword	_ZN40_INTERNAL_288c2741_4_k_cu_112a5f33_295814cuda3std3__48in_placeE
	.align		8
        /*0050*/ 	.dword	_ZN40_INTERNAL_288c2741_4_k_cu_112a5f33_295814cuda3std6ranges3__45__cpo4swapE
	.align		8
        /*0058*/ 	.dword	_ZN40_INTERNAL_288c2741_4_k_cu_112a5f33_295814cuda3std6ranges3__45__cpo9iter_moveE
	.align		8
        /*0060*/ 	.dword	_ZN40_INTERNAL_288c2741_4_k_cu_112a5f33_295814cute7productE
	.align		8
        /*0068*/ 	.dword	_ZN40_INTERNAL_288c2741_4_k_cu_112a5f33_295814cute1_E
	.align		8
        /*0070*/ 	.dword	$str$25
	.align		8
        /*0078*/ 	.dword	$str$26
	.align		8
        /*0080*/ 	.dword	$str$27
	.align		8
        /*0088*/ 	.dword	$str$28


//--------------------- .text._ZN7cutlass13device_kernelINS_4gemm6kernel13GemmUniversalIN4cute5tupleIJiiiiEEENS1_10collective13CollectiveMmaINS1_46MainloopSm100TmaUmmaWarpSpecializedBlockScaledILi2ELi2ELi2ENS5_IJNS4_1CILi1EEENSA_ILi8EEESB_EEEEENS5_IJNSA_ILi128EEESF_NSA_ILi256EEEEEENS5_IJNS_12float_e5m2_tENS_13float_ue8m0_tEEEENS5_IJNS5_IJlSB_lEEENS4_6LayoutINS5_IJNS5_IJNS5_IJNSA_ILi32EEENSA_ILi4EEEEEEiEEESQ_NS5_IJSB_iEEEEEENS5_IJNS5_IJNS5_IJNSA_ILi16EEESO_EEEiEEENS5_IJNS5_IJNSA_ILi0EEESB_EEENSA_ILi512EEEEEENS5_IJSW_iEEEEEEEEEEESK_S13_NS4_8TiledMMAINS4_8MMA_AtomIJNS4_21SM100_MMA_MXF8F6F4_SSISI_SI_fSJ_Li128ELi128ELNS4_4UMMA5MajorE0ELS18_0ELNS17_7ScaleInE0ELS19_0EEEEEENSM_INS5_IJSB_SB_SB_EEENS5_IJSW_SW_SW_EEEEENS5_IJNS4_10UnderscoreES1F_S1F_EEEEENS5_IJNS4_23SM90_TMA_LOAD_MULTICASTES1I_EEENS5_IJNS4_14ComposedLayoutINS4_7SwizzleILi3ELi4ELi3EEENS4_18smem_ptr_flag_bitsILi8EEENSM_INS5_IJSC_SF_EEENS5_IJSF_SB_EEEEEEENSM_INS5_IJNS5_IJNS5_IJSP_SB_EEENS5_IJSN_SB_EEEEEESB_NS5_IJSO_NSA_ILi2EEEEEEEEENS5_IJNS5_IJNS5_IJSU_SY_EEESX_EEESW_NS5_IJSB_SY_EEEEEEEEEEEvNS4_8identityENS5_IJNS4_13SM90_TMA_LOADES26_EEES24_vS25_EENS_8epilogue10collective18CollectiveEpilogueINS29_23Sm100TmaWarpSpecializedILi4ELi2ELi32ELb1ELb0EEEJSH_NS5_IJNSM_ISF_SB_EENSM_ISN_SB_EEEEENS_10bfloat16_tESL_S2H_SL_NS29_6fusion15FusionCallbacksIS2D_NS2I_17LinearCombinationIS2H_fS2H_fLNS_15FloatRoundStyleE2EEESH_S2G_JEEENS4_5SM1004TMEM4LOAD26SM100_TMEM_LOAD_32dp32b32xES26_NS1K_INS1L_ILi2ELi4ELi3EEENS1N_ILi16EEENSM_INS5_IJSC_SN_EEES1U_EEEENS4_39AutoVectorizingCopyWithAssumedAlignmentILi128EEENS4_14SM90_TMA_STOREES2W_S2Y_S2Y_EEEvvEEEEvNT_6ParamsE --------------------------
	.section	.text._ZN7cutlass13device_kernelINS_4gemm6kernel13GemmUniversalIN4cute5tupleIJiiiiEEENS1_10collective13CollectiveMmaINS1_46MainloopSm100TmaUmmaWarpSpecializedBlockScaledILi2ELi2ELi2ENS5_IJNS4_1CILi1EEENSA_ILi8EEESB_EEEEENS5_IJNSA_ILi128EEESF_NSA_ILi256EEEEEENS5_IJNS_12float_e5m2_tENS_13float_ue8m0_tEEEENS5_IJNS5_IJlSB_lEEENS4_6LayoutINS5_IJNS5_IJNS5_IJNSA_ILi32EEENSA_ILi4EEEEEEiEEESQ_NS5_IJSB_iEEEEEENS5_IJNS5_IJNS5_IJNSA_ILi16EEESO_EEEiEEENS5_IJNS5_IJNSA_ILi0EEESB_EEENSA_ILi512EEEEEENS5_IJSW_iEEEEEEEEEEESK_S13_NS4_8TiledMMAINS4_8MMA_AtomIJNS4_21SM100_MMA_MXF8F6F4_SSISI_SI_fSJ_Li128ELi128ELNS4_4UMMA5MajorE0ELS18_0ELNS17_7ScaleInE0ELS19_0EEEEEENSM_INS5_IJSB_SB_SB_EEENS5_IJSW_SW_SW_EEEEENS5_IJNS4_10UnderscoreES1F_S1F_EEEEENS5_IJNS4_23SM90_TMA_LOAD_MULTICASTES1I_EEENS5_IJNS4_14ComposedLayoutINS4_7SwizzleILi3ELi4ELi3EEENS4_18smem_ptr_flag_bitsILi8EEENSM_INS5_IJSC_SF_EEENS5_IJSF_SB_EEEEEEENSM_INS5_IJNS5_IJNS5_IJSP_SB_EEENS5_IJSN_SB_EEEEEESB_NS5_IJSO_NSA_ILi2EEEEEEEEENS5_IJNS5_IJNS5_IJSU_SY_EEESX_EEESW_NS5_IJSB_SY_EEEEEEEEEEEvNS4_8identityENS5_IJNS4_13SM90_TMA_LOADES26_EEES24_vS25_EENS_8epilogue10collective18CollectiveEpilogueINS29_23Sm100TmaWarpSpecializedILi4ELi2ELi32ELb1ELb0EEEJSH_NS5_IJNSM_ISF_SB_EENSM_ISN_SB_EEEEENS_10bfloat16_tESL_S2H_SL_NS29_6fusion15FusionCallbacksIS2D_NS2I_17LinearCombinationIS2H_fS2H_fLNS_15FloatRoundStyleE2EEESH_S2G_JEEENS4_5SM1004TMEM4LOAD26SM100_TMEM_LOAD_32dp32b32xES26_NS1K_INS1L_ILi2ELi4ELi3EEENS1N_ILi16EEENSM_INS5_IJSC_SN_EEES1U_EEEENS4_39AutoVectorizingCopyWithAssumedAlignmentILi128EEENS4_14SM90_TMA_STOREES2W_S2Y_S2Y_EEEvvEEEEvNT_6ParamsE,"ax",@progbits
	.align	128
.text._ZN7cutlass13device_kernelINS_4gemm6kernel13GemmUniversalIN4cute5tupleIJiiiiEEENS1_10collective13CollectiveMmaINS1_46MainloopSm100TmaUmmaWarpSpecializedBlockScaledILi2ELi2ELi2ENS5_IJNS4_1CILi1EEENSA_ILi8EEESB_EEEEENS5_IJNSA_ILi128EEESF_NSA_ILi256EEEEEENS5_IJNS_12float_e5m2_tENS_13float_ue8m0_tEEEENS5_IJNS5_IJlSB_lEEENS4_6LayoutINS5_IJNS5_IJNS5_IJNSA_ILi32EEENSA_ILi4EEEEEEiEEESQ_NS5_IJSB_iEEEEEENS5_IJNS5_IJNS5_IJNSA_ILi16EEESO_EEEiEEENS5_IJNS5_IJNSA_ILi0EEESB_EEENSA_ILi512EEEEEENS5_IJSW_iEEEEEEEEEEESK_S13_NS4_8TiledMMAINS4_8MMA_AtomIJNS4_21SM100_MMA_MXF8F6F4_SSISI_SI_fSJ_Li128ELi128ELNS4_4UMMA5MajorE0ELS18_0ELNS17_7ScaleInE0ELS19_0EEEEEENSM_INS5_IJSB_SB_SB_EEENS5_IJSW_SW_SW_EEEEENS5_IJNS4_10UnderscoreES1F_S1F_EEEEENS5_IJNS4_23SM90_TMA_LOAD_MULTICASTES1I_EEENS5_IJNS4_14ComposedLayoutINS4_7SwizzleILi3ELi4ELi3EEENS4_18smem_ptr_flag_bitsILi8EEENSM_INS5_IJSC_SF_EEENS5_IJSF_SB_EEEEEEENSM_INS5_IJNS5_IJNS5_IJSP_SB_EEENS5_IJSN_SB_EEEEEESB_NS5_IJSO_NSA_ILi2EEEEEEEEENS5_IJNS5_IJNS5_IJSU_SY_EEESX_EEESW_NS5_IJSB_SY_EEEEEEEEEEEvNS4_8identityENS5_IJNS4_13SM90_TMA_LOADES26_EEES24_vS25_EENS_8epilogue10collective18CollectiveEpilogueINS29_23Sm100TmaWarpSpecializedILi4ELi2ELi32ELb1ELb0EEEJSH_NS5_IJNSM_ISF_SB_EENSM_ISN_SB_EEEEENS_10bfloat16_tESL_S2H_SL_NS29_6fusion15FusionCallbacksIS2D_NS2I_17LinearCombinationIS2H_fS2H_fLNS_15FloatRoundStyleE2EEESH_S2G_JEEENS4_5SM1004TMEM4LOAD26SM100_TMEM_LOAD_32dp32b32xES26_NS1K_INS1L_ILi2ELi4ELi3EEENS1N_ILi16EEENSM_INS5_IJSC_SN_EEES1U_EEEENS4_39AutoVectorizingCopyWithAssumedAlignmentILi128EEENS4_14SM90_TMA_STOREES2W_S2Y_S2Y_EEEvvEEEEvNT_6ParamsE:
        .type           _ZN7cutlass13device_kernelINS_4gemm6kernel13GemmUniversalIN4cute5tupleIJiiiiEEENS1_10collective13CollectiveMmaINS1_46MainloopSm100TmaUmmaWarpSpecializedBlockScaledILi2ELi2ELi2ENS5_IJNS4_1CILi1EEENSA_ILi8EEESB_EEEEENS5_IJNSA_ILi128EEESF_NSA_ILi256EEEEEENS5_IJNS_12float_e5m2_tENS_13float_ue8m0_tEEEENS5_IJNS5_IJlSB_lEEENS4_6LayoutINS5_IJNS5_IJNS5_IJNSA_ILi32EEENSA_ILi4EEEEEEiEEESQ_NS5_IJSB_iEEEEEENS5_IJNS5_IJNS5_IJNSA_ILi16EEESO_EEEiEEENS5_IJNS5_IJNSA_ILi0EEESB_EEENSA_ILi512EEEEEENS5_IJSW_iEEEEEEEEEEESK_S13_NS4_8TiledMMAINS4_8MMA_AtomIJNS4_21SM100_MMA_MXF8F6F4_SSISI_SI_fSJ_Li128ELi128ELNS4_4UMMA5MajorE0ELS18_0ELNS17_7ScaleInE0ELS19_0EEEEEENSM_INS5_IJSB_SB_SB_EEENS5_IJSW_SW_SW_EEEEENS5_IJNS4_10UnderscoreES1F_S1F_EEEEENS5_IJNS4_23SM90_TMA_LOAD_MULTICASTES1I_EEENS5_IJNS4_14ComposedLayoutINS4_7SwizzleILi3ELi4ELi3EEENS4_18smem_ptr_flag_bitsILi8EEENSM_INS5_IJSC_SF_EEENS5_IJSF_SB_EEEEEEENSM_INS5_IJNS5_IJNS5_IJSP_SB_EEENS5_IJSN_SB_EEEEEESB_NS5_IJSO_NSA_ILi2EEEEEEEEENS5_IJNS5_IJNS5_IJSU_SY_EEESX_EEESW_NS5_IJSB_SY_EEEEEEEEEEEvNS4_8identityENS5_IJNS4_13SM90_TMA_LOADES26_EEES24_vS25_EENS_8epilogue10collective18CollectiveEpilogueINS29_23Sm100TmaWarpSpecializedILi4ELi2ELi32ELb1ELb0EEEJSH_NS5_IJNSM_ISF_SB_EENSM_ISN_SB_EEEEENS_10bfloat16_tESL_S2H_SL_NS29_6fusion15FusionCallbacksIS2D_NS2I_17LinearCombinationIS2H_fS2H_fLNS_15FloatRoundStyleE2EEESH_S2G_JEEENS4_5SM1004TMEM4LOAD26SM100_TMEM_LOAD_32dp32b32xES26_NS1K_INS1L_ILi2ELi4ELi3EEENS1N_ILi16EEENSM_INS5_IJSC_SN_EEES1U_EEEENS4_39AutoVectorizingCopyWithAssumedAlignmentILi128EEENS4_14SM90_TMA_STOREES2W_S2Y_S2Y_EEEvvEEEEvNT_6ParamsE,@function
        .size           _ZN7cutlass13device_kernelINS_4gemm6kernel13GemmUniversalIN4cute5tupleIJiiiiEEENS1_10collective13CollectiveMmaINS1_46MainloopSm100TmaUmmaWarpSpecializedBlockScaledILi2ELi2ELi2ENS5_IJNS4_1CILi1EEENSA_ILi8EEESB_EEEEENS5_IJNSA_ILi128EEESF_NSA_ILi256EEEEEENS5_IJNS_12float_e5m2_tENS_13float_ue8m0_tEEEENS5_IJNS5_IJlSB_lEEENS4_6LayoutINS5_IJNS5_IJNS5_IJNSA_ILi32EEENSA_ILi4EEEEEEiEEESQ_NS5_IJSB_iEEEEEENS5_IJNS5_IJNS5_IJNSA_ILi16EEESO_EEEiEEENS5_IJNS5_IJNSA_ILi0EEESB_EEENSA_ILi512EEEEEENS5_IJSW_iEEEEEEEEEEESK_S13_NS4_8TiledMMAINS4_8MMA_AtomIJNS4_21SM100_MMA_MXF8F6F4_SSISI_SI_fSJ_Li128ELi128ELNS4_4UMMA5MajorE0ELS18_0ELNS17_7ScaleInE0ELS19_0EEEEEENSM_INS5_IJSB_SB_SB_EEENS5_IJSW_SW_SW_EEEEENS5_IJNS4_10UnderscoreES1F_S1F_EEEEENS5_IJNS4_23SM90_TMA_LOAD_MULTICASTES1I_EEENS5_IJNS4_14ComposedLayoutINS4_7SwizzleILi3ELi4ELi3EEENS4_18smem_ptr_flag_bitsILi8EEENSM_INS5_IJSC_SF_EEENS5_IJSF_SB_EEEEEEENSM_INS5_IJNS5_IJNS5_IJSP_SB_EEENS5_IJSN_SB_EEEEEESB_NS5_IJSO_NSA_ILi2EEEEEEEEENS5_IJNS5_IJNS5_IJSU_SY_EEESX_EEESW_NS5_IJSB_SY_EEEEEEEEEEEvNS4_8identityENS5_IJNS4_13SM90_TMA_LOADES26_EEES24_vS25_EENS_8epilogue10collective18CollectiveEpilogueINS29_23Sm100TmaWarpSpecializedILi4ELi2ELi32ELb1ELb0EEEJSH_NS5_IJNSM_ISF_SB_EENSM_ISN_SB_EEEEENS_10bfloat16_tESL_S2H_SL_NS29_6fusion15FusionCallbacksIS2D_NS2I_17LinearCombinationIS2H_fS2H_fLNS_15FloatRoundStyleE2EEESH_S2G_JEEENS4_5SM1004TMEM4LOAD26SM100_TMEM_LOAD_32dp32b32xES26_NS1K_INS1L_ILi2ELi4ELi3EEENS1N_ILi16EEENSM_INS5_IJSC_SN_EEES1U_EEEENS4_39AutoVectorizingCopyWithAssumedAlignmentILi128EEENS4_14SM90_TMA_STOREES2W_S2Y_S2Y_EEEvvEEEEvNT_6ParamsE,(.L_x_175 - _ZN7cutlass13device_kernelINS_4gemm6kernel13GemmUniversalIN4cute5tupleIJiiiiEEENS1_10collective13CollectiveMmaINS1_46MainloopSm100TmaUmmaWarpSpecializedBlockScaledILi2ELi2ELi2ENS5_IJNS4_1CILi1EEENSA_ILi8EEESB_EEEEENS5_IJNSA_ILi128EEESF_NSA_ILi256EEEEEENS5_IJNS_12float_e5m2_tENS_13float_ue8m0_tEEEENS5_IJNS5_IJlSB_lEEENS4_6LayoutINS5_IJNS5_IJNS5_IJNSA_ILi32EEENSA_ILi4EEEEEEiEEESQ_NS5_IJSB_iEEEEEENS5_IJNS5_IJNS5_IJNSA_ILi16EEESO_EEEiEEENS5_IJNS5_IJNSA_ILi0EEESB_EEENSA_ILi512EEEEEENS5_IJSW_iEEEEEEEEEEESK_S13_NS4_8TiledMMAINS4_8MMA_AtomIJNS4_21SM100_MMA_MXF8F6F4_SSISI_SI_fSJ_Li128ELi128ELNS4_4UMMA5MajorE0ELS18_0ELNS17_7ScaleInE0ELS19_0EEEEEENSM_INS5_IJSB_SB_SB_EEENS5_IJSW_SW_SW_EEEEENS5_IJNS4_10UnderscoreES1F_S1F_EEEEENS5_IJNS4_23SM90_TMA_LOAD_MULTICASTES1I_EEENS5_IJNS4_14ComposedLayoutINS4_7SwizzleILi3ELi4ELi3EEENS4_18smem_ptr_flag_bitsILi8EEENSM_INS5_IJSC_SF_EEENS5_IJSF_SB_EEEEEEENSM_INS5_IJNS5_IJNS5_IJSP_SB_EEENS5_IJSN_SB_EEEEEESB_NS5_IJSO_NSA_ILi2EEEEEEEEENS5_IJNS5_IJNS5_IJSU_SY_EEESX_EEESW_NS5_IJSB_SY_EEEEEEEEEEEvNS4_8identityENS5_IJNS4_13SM90_TMA_LOADES26_EEES24_vS25_EENS_8epilogue10collective18CollectiveEpilogueINS29_23Sm100TmaWarpSpecializedILi4ELi2ELi32ELb1ELb0EEEJSH_NS5_IJNSM_ISF_SB_EENSM_ISN_SB_EEEEENS_10bfloat16_tESL_S2H_SL_NS29_6fusion15FusionCallbacksIS2D_NS2I_17LinearCombinationIS2H_fS2H_fLNS_15FloatRoundStyleE2EEESH_S2G_JEEENS4_5SM1004TMEM4LOAD26SM100_TMEM_LOAD_32dp32b32xES26_NS1K_INS1L_ILi2ELi4ELi3EEENS1N_ILi16EEENSM_INS5_IJSC_SN_EEES1U_EEEENS4_39AutoVectorizingCopyWithAssumedAlignmentILi128EEENS4_14SM90_TMA_STOREES2W_S2Y_S2Y_EEEvvEEEEvNT_6ParamsE)
        .other          _ZN7cutlass13device_kernelINS_4gemm6kernel13GemmUniversalIN4cute5tupleIJiiiiEEENS1_10collective13CollectiveMmaINS1_46MainloopSm100TmaUmmaWarpSpecializedBlockScaledILi2ELi2ELi2ENS5_IJNS4_1CILi1EEENSA_ILi8EEESB_EEEEENS5_IJNSA_ILi128EEESF_NSA_ILi256EEEEEENS5_IJNS_12float_e5m2_tENS_13float_ue8m0_tEEEENS5_IJNS5_IJlSB_lEEENS4_6LayoutINS5_IJNS5_IJNS5_IJNSA_ILi32EEENSA_ILi4EEEEEEiEEESQ_NS5_IJSB_iEEEEEENS5_IJNS5_IJNS5_IJNSA_ILi16EEESO_EEEiEEENS5_IJNS5_IJNSA_ILi0EEESB_EEENSA_ILi512EEEEEENS5_IJSW_iEEEEEEEEEEESK_S13_NS4_8TiledMMAINS4_8MMA_AtomIJNS4_21SM100_MMA_MXF8F6F4_SSISI_SI_fSJ_Li128ELi128ELNS4_4UMMA5MajorE0ELS18_0ELNS17_7ScaleInE0ELS19_0EEEEEENSM_INS5_IJSB_SB_SB_EEENS5_IJSW_SW_SW_EEEEENS5_IJNS4_10UnderscoreES1F_S1F_EEEEENS5_IJNS4_23SM90_TMA_LOAD_MULTICASTES1I_EEENS5_IJNS4_14ComposedLayoutINS4_7SwizzleILi3ELi4ELi3EEENS4_18smem_ptr_flag_bitsILi8EEENSM_INS5_IJSC_SF_EEENS5_IJSF_SB_EEEEEEENSM_INS5_IJNS5_IJNS5_IJSP_SB_EEENS5_IJSN_SB_EEEEEESB_NS5_IJSO_NSA_ILi2EEEEEEEEENS5_IJNS5_IJNS5_IJSU_SY_EEESX_EEESW_NS5_IJSB_SY_EEEEEEEEEEEvNS4_8identityENS5_IJNS4_13SM90_TMA_LOADES26_EEES24_vS25_EENS_8epilogue10collective18CollectiveEpilogueINS29_23Sm100TmaWarpSpecializedILi4ELi2ELi32ELb1ELb0EEEJSH_NS5_IJNSM_ISF_SB_EENSM_ISN_SB_EEEEENS_10bfloat16_tESL_S2H_SL_NS29_6fusion15FusionCallbacksIS2D_NS2I_17LinearCombinationIS2H_fS2H_fLNS_15FloatRoundStyleE2EEESH_S2G_JEEENS4_5SM1004TMEM4LOAD26SM100_TMEM_LOAD_32dp32b32xES26_NS1K_INS1L_ILi2ELi4ELi3EEENS1N_ILi16EEENSM_INS5_IJSC_SN_EEES1U_EEEENS4_39AutoVectorizingCopyWithAssumedAlignmentILi128EEENS4_14SM90_TMA_STOREES2W_S2Y_S2Y_EEEvvEEEEvNT_6ParamsE,@"STO_CUDA_ENTRY STV_DEFAULT"
_ZN7cutlass13device_kernelINS_4gemm6kernel13GemmUniversalIN4cute5tupleIJiiiiEEENS1_10collective13CollectiveMmaINS1_46MainloopSm100TmaUmmaWarpSpecializedBlockScaledILi2ELi2ELi2ENS5_IJNS4_1CILi1EEENSA_ILi8EEESB_EEEEENS5_IJNSA_ILi128EEESF_NSA_ILi256EEEEEENS5_IJNS_12float_e5m2_tENS_13float_ue8m0_tEEEENS5_IJNS5_IJlSB_lEEENS4_6LayoutINS5_IJNS5_IJNS5_IJNSA_ILi32EEENSA_ILi4EEEEEEiEEESQ_NS5_IJSB_iEEEEEENS5_IJNS5_IJNS5_IJNSA_ILi16EEESO_EEEiEEENS5_IJNS5_IJNSA_ILi0EEESB_EEENSA_ILi512EEEEEENS5_IJSW_iEEEEEEEEEEESK_S13_NS4_8TiledMMAINS4_8MMA_AtomIJNS4_21SM100_MMA_MXF8F6F4_SSISI_SI_fSJ_Li128ELi128ELNS4_4UMMA5MajorE0ELS18_0ELNS17_7ScaleInE0ELS19_0EEEEEENSM_INS5_IJSB_SB_SB_EEENS5_IJSW_SW_SW_EEEEENS5_IJNS4_10UnderscoreES1F_S1F_EEEEENS5_IJNS4_23SM90_TMA_LOAD_MULTICASTES1I_EEENS5_IJNS4_14ComposedLayoutINS4_7SwizzleILi3ELi4ELi3EEENS4_18smem_ptr_flag_bitsILi8EEENSM_INS5_IJSC_SF_EEENS5_IJSF_SB_EEEEEEENSM_INS5_IJNS5_IJNS5_IJSP_SB_EEENS5_IJSN_SB_EEEEEESB_NS5_IJSO_NSA_ILi2EEEEEEEEENS5_IJNS5_IJNS5_IJSU_SY_EEESX_EEESW_NS5_IJSB_SY_EEEEEEEEEEEvNS4_8identityENS5_IJNS4_13SM90_TMA_LOADES26_EEES24_vS25_EENS_8epilogue10collective18CollectiveEpilogueINS29_23Sm100TmaWarpSpecializedILi4ELi2ELi32ELb1ELb0EEEJSH_NS5_IJNSM_ISF_SB_EENSM_ISN_SB_EEEEENS_10bfloat16_tESL_S2H_SL_NS29_6fusion15FusionCallbacksIS2D_NS2I_17LinearCombinationIS2H_fS2H_fLNS_15FloatRoundStyleE2EEESH_S2G_JEEENS4_5SM1004TMEM4LOAD26SM100_TMEM_LOAD_32dp32b32xES26_NS1K_INS1L_ILi2ELi4ELi3EEENS1N_ILi16EEENSM_INS5_IJSC_SN_EEES1U_EEEENS4_39AutoVectorizingCopyWithAssumedAlignmentILi128EEENS4_14SM90_TMA_STOREES2W_S2Y_S2Y_EEEvvEEEEvNT_6ParamsE:
[----:B------:R-:W1:Y:S01]  /*0000*/  LDC R1, c[0x0][0x37c] ;  /* 0x0000df00ff017b82 */ /* 0x000e620000000800 */
[----:B------:R-:W2:Y:S01]  /*0010*/  S2R R101, SR_TID.X ;  /* 0x0000000000657919 */ /* 0x000ea20000002100 */
[----:B------:R-:W3:Y:S01]  /*0020*/  LDCU.64 UR12, c[0x0][0xc90] ;  /* 0x00019200ff0c77ac */ /* 0x000ee20008000a00 */
[----:B------:R-:W-:Y:S02]  /*0030*/  PRMT R88, RZ, 0x7610, R88 ;  /* 0x00007610ff587816 */ /* 0x000fe40000000058 */
[----:B------:R-:W-:Y:S01]  /*0040*/  ELECT P5, URZ, PT ;  /* 0x0000000000ff782f */ /* 0x000fe200038a0000 */
[----:B------:R-:W4:Y:S01]  /*0050*/  LDCU.64 UR54, c[0x0][0x358] ;  /* 0x00006b00ff3677ac */ /* 0x000f220008000a00 */
[----:B---3--:R-:W-:-:S04]  /*0060*/  UISETP.NE.U32.AND UP0, UPT, UR12, URZ, UPT ;  /* 0x000000ff0c00728c */ /* 0x008fc8000bf05070 */
[----:B------:R-:W-:Y:S01]  /*0070*/  UISETP.NE.AND.EX UP0, UPT, UR13, URZ, UPT, UP0 ;  /* 0x000000ff0d00728c */ /* 0x000fe2000bf05300 */
[----:B--2---:R-:W-:-:S05]  /*0080*/  SHF.R.U32.HI R92, RZ, 0x5, R101 ;  /* 0x00000005ff5c7819 */ /* 0x004fca0000011665 */
[----:B------:R-:W2:Y:S02]  /*0090*/  SHFL.IDX PT, R0, R92, RZ, 0x1f ;  /* 0x00001fff5c007589 */ /* 0x000ea400000e0000 */
[----:B--2---:R-:W-:Y:S01]  /*00a0*/  R2UR UR21, R0 ;  /* 0x00000000001572ca */ /* 0x004fe200000e0000 */
[----:B-1--4-:R-:W-:-:S14]  /*00b0*/  BRA.U UP0, `(.L_x_0) ;  /* 0x00000001002c7547 */ /* 0x012fdc000b800000 */
[----:B------:R-:W1:Y:S02]  /*00c0*/  LDCU.64 UR4, c[0x0][0xc88] ;  /* 0x00019100ff0477ac */ /* 0x000e640008000a00 */
[----:B-1----:R-:W-:-:S04]  /*00d0*/  UISETP.NE.U32.AND UP0, UPT, UR4, URZ, UPT ;  /* 0x000000ff0400728c */ /* 0x002fc8000bf05070 */
[----:B------:R-:W-:-:S09]  /*00e0*/  UISETP.NE.AND.EX UP0, UPT, UR5, URZ, UPT, UP0 ;  /* 0x000000ff0500728c */ /* 0x000fd2000bf05300 */
[----:B------:R-:W-:Y:S05]  /*00f0*/  BRA.U !UP0, `(.L_x_1) ;  /* 0x0000000108107547 */ /* 0x000fea000b800000 */
[----:B------:R-:W1:Y:S02]  /*0100*/  LDC.64 R2, c[0x0][0xc88] ;  /* 0x00032200ff027b82 */ /* 0x000e640000000a00 */
[----:B-1----:R1:W5:Y:S01]  /*0110*/  LDG.E R49, desc[UR54][R2.64] ;  /* 0x0000003602317981 */ /* 0x002362000c1e1900 */
[----:B------:R-:W-:Y:S01]  /*0120*/  HFMA2 R88, -RZ, RZ, 0, 5.9604644775390625e-08 ;  /* 0x00000001ff587431 */ /* 0x000fe200000001ff */
[----:B------:R-:W-:Y:S05]  /*0130*/  BRA `(.L_x_0) ;  /* 0x00000000000c7947 */ /* 0x000fea0003800000 */
.L_x_1:
[----:B------:R-:W1:Y:S01]  /*0140*/  LDCU UR4, c[0x0][0xc80] ;  /* 0x00019000ff0477ac */ /* 0x000e620008000800 */
[----:B------:R-:W-:Y:S01]  /*0150*/  HFMA2 R88, -RZ, RZ, 0, 5.9604644775390625e-08 ;  /* 0x00000001ff587431 */ /* 0x000fe200000001ff */
[----:B-1----:R-:W-:-:S07]  /*0160*/  MOV R49, UR4 ;  /* 0x0000000400317c02 */ /* 0x002fce0008000f00 */
.L_x_0:
[----:B------:R-:W2:Y:S02]  /*0170*/  LDCU.64 UR4, c[0x0][0xcb0] ;  /* 0x00019600ff0477ac */ /* 0x000ea40008000a00 */
[----:B--2---:R-:W-:-:S04]  /*0180*/  UISETP.NE.U32.AND UP0, UPT, UR4, URZ, UPT ;  /* 0x000000ff0400728c */ /* 0x004fc8000bf05070 */
[----:B------:R-:W-:-:S09]  /*0190*/  UISETP.NE.AND.EX UP0, UPT, UR5, URZ, UPT, UP0 ;  /* 0x000000ff0500728c */ /* 0x000fd2000bf05300 */
[----:B------:R-:W-:Y:S05]  /*01a0*/  BRA.U UP0, `(.L_x_2) ;  /* 0x0000000100247547 */ /* 0x000fea000b800000 */
[----:B------:R-:W2:Y:S02]  /*01b0*/  LDCU.64 UR4, c[0x0][0xca8] ;  /* 0x00019500ff0477ac */ /* 0x000ea40008000a00 */
[----:B--2---:R-:W-:-:S04]  /*01c0*/  UISETP.NE.U32.AND UP0, UPT, UR4, URZ, UPT ;  /* 0x000000ff0400728c */ /* 0x004fc8000bf05070 */
[----:B------:R-:W-:-:S09]  /*01d0*/  UISETP.NE.AND.EX UP0, UPT, UR5, URZ, UPT, UP0 ;  /* 0x000000ff0500728c */ /* 0x000fd2000bf05300 */
[----:B------:R-:W-:Y:S05]  /*01e0*/  BRA.U !UP0, `(.L_x_3) ;  /* 0x00000001080c7547 */ /* 0x000fea000b800000 */
[----:B-1----:R-:W1:Y:S02]  /*01f0*/  LDC.64 R2, c[0x0][0xca8] ;  /* 0x00032a00ff027b82 */ /* 0x002e640000000a00 */
[----:B-1----:R2:W5:Y:S01]  /*0200*/  LDG.E R47, desc[UR54][R2.64] ;  /* 0x00000036022f7981 */ /* 0x002562000c1e1900 */
[----:B------:R-:W-:Y:S05]  /*0210*/  BRA `(.L_x_2) ;  /* 0x0000000000087947 */ /* 0x000fea0003800000 */
.L_x_3:
[----:B------:R-:W2:Y:S02]  /*0220*/  LDCU UR4, c[0x0][0xca0] ;  /* 0x00019400ff0477ac */ /* 0x000ea40008000800 */
[----:B--2---:R-:W-:Y:S02]  /*0230*/  MOV R47, UR4 ;  /* 0x00000004002f7c02 */ /* 0x004fe40008000f00 */
.L_x_2:
[----:B------:R-:W-:Y:S01]  /*0240*/  IMAD.U32 R0, RZ, RZ, UR21 ;  /* 0x00000015ff007e24 */ /* 0x000fe2000f8e00ff */
[----:B------:R-:W-:Y:S04]  /*0250*/  BSSY.RECONVERGENT B0, `(.L_x_4) ;  /* 0x0000012000007945 */ /* 0x000fe80003800200 */
[C---:B------:R-:W-:Y:S02]  /*0260*/  ISETP.NE.OR P1, PT, R0.reuse, 0x1, !P5 ;  /* 0x000000010000780c */ /* 0x040fe40006f25670 */
[----:B------:R-:W-:-:S11]  /*0270*/  ISETP.NE.OR P0, PT, R0, 0x3, !P5 ;  /* 0x000000030000780c */ /* 0x000fd60006f05670 */
[----:B------:R-:W-:Y:S05]  /*0280*/  @P1 BRA `(.L_x_5) ;  /* 0x0000000000381947 */ /* 0x000fea0003800000 */
[----:B------:R-:W3:Y:S02]  /*0290*/  LDCU.64 UR4, c[0x0][0x348] ;  /* 0x00006900ff0477ac */ /* 0x000ee40008000a00 */
[----:B---3--:R-:W-:Y:S02]  /*02a0*/  UIADD3 UR10, UP3, UPT, UR4, 0x80, URZ ;  /* 0x00000080040a7890 */ /* 0x008fe4000ff7e0ff */
[----:B------:R-:W-:Y:S02]  /*02b0*/  UIADD3 UR8, UP2, UPT, UR4, 0x180, URZ ;  /* 0x0000018004087890 */ /* 0x000fe4000ff5e0ff */
[----:B------:R-:W-:Y:S02]  /*02c0*/  UIADD3 UR6, UP1, UPT, UR4, 0x280, URZ ;  /* 0x0000028004067890 */ /* 0x000fe4000ff3e0ff */
[----:B------:R-:W-:Y:S02]  /*02d0*/  UIADD3 UR4, UP0, UPT, UR4, 0x380, URZ ;  /* 0x0000038004047890 */ /* 0x000fe4000ff1e0ff */
[----:B------:R-:W-:-:S02]  /*02e0*/  UIADD3.X UR11, UPT, UPT, URZ, UR5, URZ, UP3, !UPT ;  /* 0x00000005ff0b7290 */ /* 0x000fc40009ffe4ff */
[----:B------:R-:W-:Y:S02]  /*02f0*/  UIADD3.X UR9, UPT, UPT, URZ, UR5, URZ, UP2, !UPT ;  /* 0x00000005ff097290 */ /* 0x000fe400097fe4ff */
[----:B------:R-:W-:Y:S02]  /*0300*/  UIADD3.X UR7, UPT, UPT, URZ, UR5, URZ, UP1, !UPT ;  /* 0x00000005ff077290 */ /* 0x000fe40008ffe4ff */
[----:B------:R-:W-:-:S03]  /*0310*/  UIADD3.X UR5, UPT, UPT, URZ, UR5, URZ, UP0, !UPT ;  /* 0x00000005ff057290 */ /* 0x000fc600087fe4ff */
[----:B------:R3:W-:Y:S02]  /*0320*/  UTMACCTL.PF [UR10] ;  /* 0x000000000a0079b9 */ /* 0x0007e40008040000 */
[----:B------:R3:W-:Y:S02]  /*0330*/  UTMACCTL.PF [UR8] ;  /* 0x00000000080079b9 */ /* 0x0007e40008040000 */
[----:B------:R3:W-:Y:S02]  /*0340*/  UTMACCTL.PF [UR6] ;  /* 0x00000000060079b9 */ /* 0x0007e40008040000 */
[----:B------:R3:W-:Y:S02]  /*0350*/  UTMACCTL.PF [UR4] ;  /* 0x00000000040079b9 */ /* 0x0007e40008040000 */
[----:B---3--:R-:W-:Y:S01]  /*0360*/  NOP ;  /* 0x0000000000007918 */ /* 0x008fe20000000000 */
.L_x_5:
[----:B------:R-:W-:Y:S05]  /*0370*/  BSYNC.RECONVERGENT B0 ;  /* 0x0000000000007941 */ /* 0x000fea0003800200 */
.L_x_4:
[----:B------:R-:W-:Y:S04]  /*0380*/  BSSY.RECONVERGENT B0, `(.L_x_6) ;  /* 0x000000a000007945 */ /* 0x000fe80003800200 */
[----:B------:R-:W-:Y:S05]  /*0390*/  @P0 BRA `(.L_x_7) ;  /* 0x0000000000200947 */ /* 0x000fea0003800000 */
[----:B------:R-:W3:Y:S02]  /*03a0*/  LDCU.64 UR4, c[0x0][0x348] ;  /* 0x00006900ff0477ac */ /* 0x000ee40008000a00 */
[----:B---3--:R-:W-:Y:S02]  /*03b0*/  UIADD3 UR6, UP1, UPT, UR4, 0x980, URZ ;  /* 0x0000098004067890 */ /* 0x008fe4000ff3e0ff */
[----:B------:R-:W-:Y:S02]  /*03c0*/  UIADD3 UR4, UP0, UPT, UR4, 0xa80, URZ ;  /* 0x00000a8004047890 */ /* 0x000fe4000ff1e0ff */
[----:B------:R-:W-:Y:S02]  /*03d0*/  UIADD3.X UR7, UPT, UPT, URZ, UR5, URZ, UP1, !UPT ;  /* 0x00000005ff077290 */ /* 0x000fe40008ffe4ff */
[----:B------:R-:W-:-:S07]  /*03e0*/  UIADD3.X UR5, UPT, UPT, URZ, UR5, URZ, UP0, !UPT ;  /* 0x00000005ff057290 */ /* 0x000fce00087fe4ff */
[----:B------:R3:W-:Y:S02]  /*03f0*/  UTMACCTL.PF [UR6] ;  /* 0x00000000060079b9 */ /* 0x0007e40008040000 */
[----:B------:R3:W-:Y:S02]  /*0400*/  UTMACCTL.PF [UR4] ;  /* 0x00000000040079b9 */ /* 0x0007e40008040000 */
[----:B---3--:R-:W-:Y:S01]  /*0410*/  NOP ;  /* 0x0000000000007918 */ /* 0x008fe20000000000 */
.L_x_7:
[----:B------:R-:W-:Y:S05]  /*0420*/  BSYNC.RECONVERGENT B0 ;  /* 0x0000000000007941 */ /* 0x000fea0003800200 */
.L_x_6:
[----:B------:R-:W3:Y:S01]  /*0430*/  LDCU.64 UR4, c[0x0][0xc88] ;  /* 0x00019100ff0477ac */ /* 0x000ee20008000a00 */
[----:B------:R-:W-:Y:S02]  /*0440*/  UISETP.EQ.U32.AND UP1, UPT, UR12, URZ, UPT ;  /* 0x000000ff0c00728c */ /* 0x000fe4000bf22070 */
[----:B------:R-:W-:Y:S02]  /*0450*/  UPLOP3.LUT UP5, UPT, UPT, UPT, UPT, 0x80, 0x8 ;  /* 0x000000000008789c */ /* 0x000fe40003faf070 */
[----:B---3--:R-:W-:-:S04]  /*0460*/  UISETP.NE.U32.AND UP0, UPT, UR4, URZ, UPT ;  /* 0x000000ff0400728c */ /* 0x008fc8000bf05070 */
[----:B------:R-:W-:-:S04]  /*0470*/  UISETP.NE.AND.EX UP0, UPT, UR5, URZ, UPT, UP0 ;  /* 0x000000ff0500728c */ /* 0x000fc8000bf05300 */
[----:B------:R-:W-:-:S04]  /*0480*/  UISETP.EQ.OR.EX UP2, UPT, UR13, URZ, !UP0, UP1 ;  /* 0x000000ff0d00728c */ /* 0x000fc8000c742710 */
[----:B------:R-:W-:-:S05]  /*0490*/  UP2UR UR50, UPR, URZ, 0x4 ;  /* 0x00000004ff327883 */ /* 0x000fca0008000000 */
[----:B------:R-:W-:Y:S07]  /*04a0*/  BRA.U !UP2, `(.L_x_8) ;  /* 0x000000010a207547 */ /* 0x000fee000b800000 */
[----:B------:R-:W-:Y:S01]  /*04b0*/  UISETP.NE.U32.AND UP1, UPT, UR12, URZ, UPT ;  /* 0x000000ff0c00728c */ /* 0x000fe2000bf25070 */
[----:B-----5:R-:W-:Y:S01]  /*04c0*/  FSETP.NEU.AND P0, PT, R49, RZ, PT ;  /* 0x000000ff3100720b */ /* 0x020fe20003f0d000 */
[----:B------:R-:W-:Y:S02]  /*04d0*/  USEL UR4, URZ, 0xffffffff, UP0 ;  /* 0xffffffffff047887 */ /* 0x000fe40008000000 */
[----:B------:R-:W-:-:S10]  /*04e0*/  UISETP.NE.AND.EX UP1, UPT, UR13, URZ, UPT, UP1 ;  /* 0x000000ff0d00728c */ /* 0x000fd4000bf25310 */
[----:B------:R-:W-:Y:S01]  /*04f0*/  VOTEU.ANY UP0, P0 ;  /* 0x0000000000ff7886 */ /* 0x000fe20000000100 */
[----:B------:R-:W-:-:S04]  /*0500*/  @!UP1 USEL UR4, URZ, 0xffffffff, UP0 ;  /* 0xffffffffff049887 */ /* 0x000fc80008000000 */
[----:B------:R-:W-:-:S04]  /*0510*/  ULOP3.LUT UR4, UR4, 0x1, URZ, 0xc0, !UPT ;  /* 0x0000000104047892 */ /* 0x000fc8000f8ec0ff */
[----:B------:R-:W-:-:S11]  /*0520*/  UISETP.NE.U32.AND UP5, UPT, UR4, 0x1, UPT ;  /* 0x000000010400788c */ /* 0x000fd6000bfa5070 */
.L_x_8:
[----:B-12---:R-:W1:Y:S01]  /*0530*/  SHFL.IDX PT, R2, R92, RZ, 0x1f ;  /* 0x00001fff5c027589 */ /* 0x006e6200000e0000 */
[----:B------:R-:W-:-:S04]  /*0540*/  UISETP.NE.AND UP0, UPT, UR21, 0x2, UPT ;  /* 0x000000021500788c */ /* 0x000fc8000bf05270 */
[----:B------:R-:W-:Y:S01]  /*0550*/  USEL UR56, URZ, 0x1, UP0 ;  /* 0x00000001ff387887 */ /* 0x000fe20008000000 */
[----:B-1----:R-:W-:-:S13]  /*0560*/  ISETP.NE.AND P0, PT, R2, RZ, PT ;  /* 0x000000ff0200720c */ /* 0x002fda0003f05270 */
[----:B------:R-:W-:Y:S05]  /*0570*/  @P0 BRA `(.L_x_9) ;  /* 0x0000000000480947 */ /* 0x000fea0003800000 */
[----:B------:R-:W1:Y:S01]  /*0580*/  S2UR UR4, SR_CgaCtaId ;  /* 0x00000000000479c3 */ /* 0x000e620000008800 */
[----:B------:R-:W-:Y:S01]  /*0590*/  UMOV UR5, 0x400 ;  /* 0x0000040000057882 */ /* 0x000fe20000000000 */
[----:B------:R-:W-:Y:S01]  /*05a0*/  UMOV UR8, 0x1 ;  /* 0x0000000100087882 */ /* 0x000fe20000000000 */
[----:B------:R-:W-:Y:S01]  /*05b0*/  UMOV UR6, 0x8 ;  /* 0x0000000800067882 */ /* 0x000fe20000000000 */
[----:B------:R-:W-:-:S04]  /*05c0*/  UIADD3 UR8, UPT, UPT, -UR8, 0x100000, URZ ;  /* 0x0010000008087890 */ /* 0x000fc8000fffe1ff */
[----:B------:R-:W-:Y:S02]  /*05d0*/  USHF.L.U32 UR9, UR8, 0xb, URZ ;  /* 0x0000000b08097899 */ /* 0x000fe400080006ff */
[----:B------:R-:W-:Y:S02]  /*05e0*/  USHF.L.U32 UR8, UR8, 0x1, URZ ;  /* 0x0000000108087899 */ /* 0x000fe400080006ff */
[----:B------:R-:W-:-:S04]  /*05f0*/  UIADD3 UR6, UPT, UPT, -UR6, 0x100000, URZ ;  /* 0x0010000006067890 */ /* 0x000fc8000fffe1ff */
[----:B------:R-:W-:Y:S02]  /*0600*/  USHF.L.U32 UR7, UR6, 0xb, URZ ;  /* 0x0000000b06077899 */ /* 0x000fe400080006ff */
[----:B------:R-:W-:Y:S01]  /*0610*/  USHF.L.U32 UR6, UR6, 0x1, URZ ;  /* 0x0000000106067899 */ /* 0x000fe200080006ff */
[----:B------:R-:W-:Y:S01]  /*0620*/  ELECT P0, URZ, PT ;  /* 0x0000000000ff782f */ /* 0x000fe20003800000 */
[----:B-1----:R-:W-:Y:S01]  /*0630*/  ULEA UR4, UR4, UR5, 0x18 ;  /* 0x0000000504047291 */ /* 0x002fe2000f8ec0ff */
[----:B------:R-:W1:Y:S11]  /*0640*/  FENCE.VIEW.ASYNC.S ;  /* 0x00000000000073c6 */ /* 0x000e760000000000 */
[----:B-1----:R1:W2:Y:S01]  /*0650*/  SYNCS.EXCH.64 URZ, [UR4], UR8 ;  /* 0x0000000804ff75b2 */ /* 0x0022a20008000100 */
[----:B------:R1:W3:Y:S01]  /*0660*/  SYNCS.EXCH.64 URZ, [UR4+0x10], UR6 ;  /* 0x0000100604ff75b2 */ /* 0x0002e20008000100 */
[----:B------:R1:W4:Y:S01]  /*0670*/  SYNCS.EXCH.64 URZ, [UR4+0x8], UR8 ;  /* 0x0000080804ff75b2 */ /* 0x0003220008000100 */
[----:B------:R1:W1:Y:S01]  /*0680*/  SYNCS.EXCH.64 URZ, [UR4+0x18], UR6 ;  /* 0x0000180604ff75b2 */ /* 0x0002620008000100 */
[----:B------:R-:W-:Y:S01]  /*0690*/  NOP ;  /* 0x0000000000007918 */ /* 0x000fe20000000000 */
.L_x_9:
[----:B------:R-:W2:Y:S01]  /*06a0*/  SHFL.IDX PT, R2, R92, RZ, 0x1f ;  /* 0x00001fff5c027589 */ /* 0x000ea200000e0000 */
[----:B------:R-:W-:Y:S01]  /*06b0*/  NOP ;  /* 0x0000000000007918 */ /* 0x000fe20000000000 */
[----:B--2---:R-:W-:-:S13]  /*06c0*/  ISETP.NE.AND P0, PT, R2, 0x1, PT ;  /* 0x000000010200780c */ /* 0x004fda0003f05270 */
[----:B------:R-:W-:Y:S05]  /*06d0*/  @P0 BRA `(.L_x_10) ;  /* 0x0000000000580947 */ /* 0x000fea0003800000 */
[----:B-1----:R-:W1:Y:S01]  /*06e0*/  S2UR UR4, SR_CgaCtaId ;  /* 0x00000000000479c3 */ /* 0x002e620000008800 */
        /* <DEDUP_REMOVED lines=12> */
[----:B-1----:R2:W1:Y:S01]  /*07b0*/  SYNCS.EXCH.64 URZ, [UR4+0x20], UR8 ;  /* 0x0000200804ff75b2 */ /* 0x0024620008000100 */
[----:B------:R2:W1:Y:S01]  /*07c0*/  SYNCS.EXCH.64 URZ, [UR4+0x40], UR6 ;  /* 0x0000400604ff75b2 */ /* 0x0004620008000100 */
[----:B------:R2:W1:Y:S01]  /*07d0*/  SYNCS.EXCH.64 URZ, [UR4+0x28], UR8 ;  /* 0x0000280804ff75b2 */ /* 0x0004620008000100 */
[----:B------:R2:W1:Y:S01]  /*07e0*/  SYNCS.EXCH.64 URZ, [UR4+0x48], UR6 ;  /* 0x0000480604ff75b2 */ /* 0x0004620008000100 */
[----:B------:R2:W1:Y:S01]  /*07f0*/  SYNCS.EXCH.64 URZ, [UR4+0x30], UR8 ;  /* 0x0000300804ff75b2 */ /* 0x0004620008000100 */
[----:B------:R2:W1:Y:S01]  /*0800*/  SYNCS.EXCH.64 URZ, [UR4+0x50], UR6 ;  /* 0x0000500604ff75b2 */ /* 0x0004620008000100 */
[----:B------:R2:W1:Y:S01]  /*0810*/  SYNCS.EXCH.64 URZ, [UR4+0x38], UR8 ;  /* 0x0000380804ff75b2 */ /* 0x0004620008000100 */
[----:B------:R2:W1:Y:S02]  /*0820*/  SYNCS.EXCH.64 URZ, [UR4+0x58], UR6 ;  /* 0x0000580604ff75b2 */ /* 0x0004640008000100 */
[----:B--2---:R-:W-:Y:S01]  /*0830*/  NOP ;  /* 0x0000000000007918 */ /* 0x004fe20000000000 */
.L_x_10:
[----:B------:R-:W2:Y:S01]  /*0840*/  SHFL.IDX PT, R2, R92, RZ, 0x1f ;  /* 0x00001fff5c027589 */ /* 0x000ea200000e0000 */
[----:B------:R-:W-:Y:S01]  /*0850*/  NOP ;  /* 0x0000000000007918 */ /* 0x000fe20000000000 */
[----:B--2---:R-:W-:-:S13]  /*0860*/  ISETP.NE.AND P0, PT, R2, 0x3, PT ;  /* 0x000000030200780c */ /* 0x004fda0003f05270 */
[----:B------:R-:W-:Y:S05]  /*0870*/  @P0 BRA `(.L_x_11) ;  /* 0x0000000000300947 */ /* 0x000fea0003800000 */
[----:B-1----:R-:W1:Y:S01]  /*0880*/  S2UR UR6, SR_CgaCtaId ;  /* 0x00000000000679c3 */ /* 0x002e620000008800 */
[----:B------:R-:W-:Y:S01]  /*0890*/  UMOV UR4, 0x400 ;  /* 0x0000040000047882 */ /* 0x000fe20000000000 */
[----:B------:R-:W-:Y:S01]  /*08a0*/  UMOV UR5, 0x20 ;  /* 0x0000002000057882 */ /* 0x000fe20000000000 */
[----:B------:R-:W-:Y:S01]  /*08b0*/  ELECT P0, URZ, PT ;  /* 0x0000000000ff782f */ /* 0x000fe20003800000 */
[----:B-1----:R-:W-:Y:S02]  /*08c0*/  ULEA UR6, UR6, UR4, 0x18 ;  /* 0x0000000406067291 */ /* 0x002fe4000f8ec0ff */
[----:B------:R-:W-:-:S04]  /*08d0*/  UIADD3 UR4, UPT, UPT, -UR5, 0x100000, URZ ;  /* 0x0010000005047890 */ /* 0x000fc8000fffe1ff */
[----:B------:R-:W-:Y:S02]  /*08e0*/  USHF.L.U32 UR5, UR4, 0xb, URZ ;  /* 0x0000000b04057899 */ /* 0x000fe400080006ff */
[----:B------:R-:W-:Y:S01]  /*08f0*/  USHF.L.U32 UR4, UR4, 0x1, URZ ;  /* 0x0000000104047899 */ /* 0x000fe200080006ff */
[----:B------:R-:W1:Y:S11]  /*0900*/  FENCE.VIEW.ASYNC.S ;  /* 0x00000000000073c6 */ /* 0x000e760000000000 */
[----:B-1----:R2:W1:Y:S01]  /*0910*/  SYNCS.EXCH.64 URZ, [UR6+0x60], UR4 ;  /* 0x0000600406ff75b2 */ /* 0x0024620008000100 */
[----:B------:R2:W1:Y:S02]  /*0920*/  SYNCS.EXCH.64 URZ, [UR6+0x68], UR4 ;  /* 0x0000680406ff75b2 */ /* 0x0004640008000100 */
[----:B--2---:R-:W-:Y:S01]  /*0930*/  NOP ;  /* 0x0000000000007918 */ /* 0x004fe20000000000 */
.L_x_11:
[----:B------:R-:W2:Y:S01]  /*0940*/  SHFL.IDX PT, R2, R92, RZ, 0x1f ;  /* 0x00001fff5c027589 */ /* 0x000ea200000e0000 */
[----:B------:R-:W-:Y:S01]  /*0950*/  NOP ;  /* 0x0000000000007918 */ /* 0x000fe20000000000 */
[----:B--2---:R-:W-:-:S13]  /*0960*/  ISETP.NE.AND P0, PT, R2, 0x4, PT ;  /* 0x000000040200780c */ /* 0x004fda0003f05270 */
[----:B------:R-:W-:Y:S05]  /*0970*/  @P0 BRA `(.L_x_12) ;  /* 0x00000000004c0947 */ /* 0x000fea0003800000 */
[----:B-1----:R-:W1:Y:S01]  /*0980*/  S2UR UR6, SR_CgaCtaId ;  /* 0x00000000000679c3 */ /* 0x002e620000008800 */
[----:B------:R-:W-:Y:S01]  /*0990*/  UMOV UR4, 0x720 ;  /* 0x0000072000047882 */ /* 0x000fe20000000000 */
[----:B------:R-:W-:Y:S01]  /*09a0*/  UMOV UR5, 0x400 ;  /* 0x0000040000057882 */ /* 0x000fe20000000000 */
[----:B------:R-:W-:Y:S01]  /*09b0*/  USEL UR4, UR4, 0x620, UP5 ;  /* 0x0000062004047887 */ /* 0x000fe2000a800000 */
[----:B------:R-:W-:Y:S01]  /*09c0*/  UMOV UR8, 0x1 ;  /* 0x0000000100087882 */ /* 0x000fe20000000000 */
[----:B------:R-:W-:Y:S01]  /*09d0*/  ELECT P0, URZ, PT ;  /* 0x0000000000ff782f */ /* 0x000fe20003800000 */
[----:B------:R-:W-:-:S04]  /*09e0*/  UIADD3 UR8, UPT, UPT, -UR8, 0x100000, URZ ;  /* 0x0010000008087890 */ /* 0x000fc8000fffe1ff */
[----:B------:R-:W-:Y:S02]  /*09f0*/  USHF.L.U32 UR9, UR8, 0xb, URZ ;  /* 0x0000000b08097899 */ /* 0x000fe400080006ff */
[----:B------:R-:W-:Y:S02]  /*0a00*/  USHF.L.U32 UR8, UR8, 0x1, URZ ;  /* 0x0000000108087899 */ /* 0x000fe400080006ff */
[----:B-1----:R-:W-:Y:S02]  /*0a10*/  ULEA UR6, UR6, UR5, 0x18 ;  /* 0x0000000506067291 */ /* 0x002fe4000f8ec0ff */
[----:B------:R-:W-:-:S04]  /*0a20*/  UIADD3 UR4, UPT, UPT, -UR4, 0x100000, URZ ;  /* 0x0010000004047890 */ /* 0x000fc8000fffe1ff */
[----:B------:R-:W-:Y:S02]  /*0a30*/  USHF.L.U32 UR5, UR4, 0xb, URZ ;  /* 0x0000000b04057899 */ /* 0x000fe400080006ff */
[----:B------:R-:W-:Y:S01]  /*0a40*/  USHF.L.U32 UR4, UR4, 0x1, URZ ;  /* 0x0000000104047899 */ /* 0x000fe200080006ff */
[----:B------:R-:W1:Y:S03]  /*0a50*/  FENCE.VIEW.ASYNC.S ;  /* 0x00000000000073c6 */ /* 0x000e660000000000 */
[----:B-1----:R2:W1:Y:S08]  /*0a60*/  SYNCS.EXCH.64 URZ, [UR6+0x70], UR8 ;  /* 0x0000700806ff75b2 */ /* 0x0024700008000100 */
[----:B------:R2:W1:Y:S01]  /*0a70*/  SYNCS.EXCH.64 URZ, [UR6+0x80], UR4 ;  /* 0x0000800406ff75b2 */ /* 0x0004620008000100 */
[----:B------:R2:W1:Y:S01]  /*0a80*/  SYNCS.EXCH.64 URZ, [UR6+0x78], UR8 ;  /* 0x0000780806ff75b2 */ /* 0x0004620008000100 */
[----:B------:R2:W1:Y:S02]  /*0a90*/  SYNCS.EXCH.64 URZ, [UR6+0x88], UR4 ;  /* 0x0000880406ff75b2 */ /* 0x0004640008000100 */
[----:B--2---:R-:W-:Y:S01]  /*0aa0*/  NOP ;  /* 0x0000000000007918 */ /* 0x004fe20000000000 */
.L_x_12:
        /* <DEDUP_REMOVED lines=20> */
[----:B------:R2:W1:Y:S02]  /*0bf0*/  SYNCS.EXCH.64 URZ, [UR4+0xa8], UR6 ;  /* 0x0000a80604ff75b2 */ /* 0x0004640008000100 */
[----:B--2---:R-:W-:Y:S01]  /*0c00*/  NOP ;  /* 0x0000000000007918 */ /* 0x004fe20000000000 */
.L_x_13:
[----:B------:R-:W2:Y:S01]  /*0c10*/  SHFL.IDX PT, R2, R92, RZ, 0x1f ;  /* 0x00001fff5c027589 */ /* 0x000ea200000e0000 */
[----:B------:R-:W1:Y:S01]  /*0c20*/  S2UR UR59, SR_CgaCtaId ;  /* 0x00000000003b79c3 */ /* 0x000e620000008800 */
[----:B------:R-:W-:Y:S01]  /*0c30*/  NOP ;  /* 0x0000000000007918 */ /* 0x000fe20000000000 */
[----:B--2---:R-:W-:-:S13]  /*0c40*/  ISETP.NE.AND P0, PT, R2, 0x3, PT ;  /* 0x000000030200780c */ /* 0x004fda0003f05270 */
[----:B-1----:R-:W-:Y:S05]  /*0c50*/  @P0 BRA `(.L_x_14) ;  /* 0x0000000000340947 */ /* 0x002fea0003800000 */
[----:B------:R-:W-:Y:S01]  /*0c60*/  UMOV UR4, 0x400 ;  /* 0x0000040000047882 */ /* 0x000fe20000000000 */
[----:B------:R-:W-:Y:S01]  /*0c70*/  UMOV UR6, 0x20 ;  /* 0x0000002000067882 */ /* 0x000fe20000000000 */
[----:B------:R-:W-:Y:S02]  /*0c80*/  ULEA UR4, UR59, UR4, 0x18 ;  /* 0x000000043b047291 */ /* 0x000fe4000f8ec0ff */
[----:B------:R-:W-:-:S04]  /*0c90*/  UIADD3 UR6, UPT, UPT, -UR6, 0x100000, URZ ;  /* 0x0010000006067890 */ /* 0x000fc8000fffe1ff */
[----:B------:R-:W-:Y:S02]  /*0ca0*/  USHF.L.U32 UR7, UR6, 0xb, URZ ;  /* 0x0000000b06077899 */ /* 0x000fe400080006ff */
[----:B------:R-:W-:Y:S01]  /*0cb0*/  USHF.L.U32 UR6, UR6, 0x1, URZ ;  /* 0x0000000106067899 */ /* 0x000fe200080006ff */
[----:B------:R-:W-:Y:S01]  /*0cc0*/  ELECT P0, URZ, PT ;  /* 0x0000000000ff782f */ /* 0x000fe20003800000 */
[----:B------:R-:W1:Y:S10]  /*0cd0*/  FENCE.VIEW.ASYNC.S ;  /* 0x00000000000073c6 */ /* 0x000e740000000000 */
[----:B-1----:R1:W2:Y:S01]  /*0ce0*/  SYNCS.EXCH.64 URZ, [UR4+0xb0], UR6 ;  /* 0x0000b00604ff75b2 */ /* 0x0022a20008000100 */
[----:B------:R1:W1:Y:S01]  /*0cf0*/  SYNCS.EXCH.64 URZ, [UR4+0xc0], UR6 ;  /* 0x0000c00604ff75b2 */ /* 0x0002620008000100 */
[----:B------:R1:W1:Y:S01]  /*0d00*/  SYNCS.EXCH.64 URZ, [UR4+0xb8], UR6 ;  /* 0x0000b80604ff75b2 */ /* 0x0002620008000100 */
[----:B------:R1:W1:Y:S01]  /*0d10*/  SYNCS.EXCH.64 URZ, [UR4+0xc8], UR6 ;  /* 0x0000c80604ff75b2 */ /* 0x0002620008000100 */
[----:B------:R-:W-:Y:S01]  /*0d20*/  NOP ;  /* 0x0000000000007918 */ /* 0x000fe20000000000 */
.L_x_14:
[----:B-1----:R-:W1:Y:S01]  /*0d30*/  LDCU UR4, c[0x0][0x36c] ;  /* 0x00006d80ff0477ac */ /* 0x002e620008000800 */
[----:B------:R-:W-:Y:S01]  /*0d40*/  ISETP.NE.OR P5, PT, R0, 0x2, !P5 ;  /* 0x000000020000780c */ /* 0x000fe20006fa5670 */
[----:B------:R-:W-:Y:S01]  /*0d50*/  NOP ;  /* 0x0000000000007918 */ /* 0x000fe20000000000 */
[----:B------:R-:W-:Y:S01]  /*0d60*/  LOP3.LUT R2, R101, 0x1f, RZ, 0xc0, !PT ;  /* 0x0000001f65027812 */ /* 0x000fe200078ec0ff */
[----:B------:R-:W-:Y:S02]  /*0d70*/  UISETP.NE.AND UP4, UPT, UR21, URZ, UPT ;  /* 0x000000ff1500728c */ /* 0x000fe4000bf85270 */
[----:B-1----:R-:W-:-:S09]  /*0d80*/  UISETP.EQ.U32.AND UP2, UPT, UR4, 0x1, UPT ;  /* 0x000000010400788c */ /* 0x002fd2000bf42070 */
[----:B------:R-:W-:Y:S05]  /*0d90*/  BRA.U !UP2, `(.L_x_15) ;  /* 0x000000010a087547 */ /* 0x000fea000b800000 */
[----:B--234-:R-:W-:Y:S01]  /*0da0*/  UCGABAR_ARV ;  /* 0x00000000000079c7 */ /* 0x01cfe20008000000 */
[----:B------:R-:W-:Y:S05]  /*0db0*/  BRA `(.L_x_16) ;  /* 0x0000000000047947 */ /* 0x000fea0003800000 */
.L_x_15:
[----:B--234-:R-:W-:Y:S01]  /*0dc0*/  NOP ;  /* 0x0000000000007918 */ /* 0x01cfe20000000000 */
.L_x_16:
[----:B------:R-:W1:Y:S01]  /*0dd0*/  S2UR UR12, SR_CTAID.Y ;  /* 0x00000000000c79c3 */ /* 0x000e620000002600 */
[----:B------:R-:W-:-:S05]  /*0de0*/  CS2R.32 R87, SR_CgaSize ;  /* 0x0000000000577805 */ /* 0x000fca0000008a00 */
[----:B------:R-:W-:-:S05]  /*0df0*/  IMAD R87, R87, -0xa0, RZ ;  /* 0xffffff6057577824 */ /* 0x000fca00078e02ff */
[----:B------:R-:W-:-:S14]  /*0e00*/  R2UR UR4, R87 ;  /* 0x00000000570472ca */ /* 0x000fdc00000e0000 */
[----:B------:R-:W2:Y:S01]  /*0e10*/  LDCU UR4, c[0x0][UR4+0x2b4] ;  /* 0x00005680040477ac */ /* 0x000ea20008000800 */
[----:B------:R-:W-:-:S05]  /*0e20*/  CS2R.32 R87, SR_CgaSize ;  /* 0x0000000000577805 */ /* 0x000fca0000008a00 */
[----:B------:R-:W-:-:S05]  /*0e30*/  IMAD R87, R87, -0xa0, RZ ;  /* 0xffffff6057577824 */ /* 0x000fca00078e02ff */
[----:B------:R-:W-:-:S14]  /*0e40*/  R2UR UR5, R87 ;  /* 0x00000000570572ca */ /* 0x000fdc00000e0000 */
[----:B------:R-:W3:Y:S01]  /*0e50*/  LDCU UR5, c[0x0][UR5+0x2b0] ;  /* 0x00005600050577ac */ /* 0x000ee20008000800 */
[----:B------:R-:W4:Y:S01]  /*0e60*/  S2UR UR20, SR_CTAID.X ;  /* 0x00000000001479c3 */ /* 0x000f220000002500 */
[----:B------:R-:W2:Y:S01]  /*0e70*/  LDCU UR26, c[0x0][0xf24] ;  /* 0x0001e480ff1a77ac */ /* 0x000ea20008000800 */
[----:B------:R-:W-:Y:S02]  /*0e80*/  ULOP3.LUT UR37, UR59, 0x7, URZ, 0xc0, !UPT ;  /* 0x000000073b257892 */ /* 0x000fe4000f8ec0ff */
[----:B------:R-:W-:Y:S01]  /*0e90*/  USHF.L.U32 UR57, UR59, 0xb, URZ ;  /* 0x0000000b3b397899 */ /* 0x000fe200080006ff */
[----:B------:R-:W-:-:S05]  /*0ea0*/  CS2R.32 R0, SR_CgaSize ;  /* 0x0000000000007805 */ /* 0x000fca0000008a00 */
[----:B------:R-:W-:-:S06]  /*0eb0*/  IMAD R0, R0, -0xa0, RZ ;  /* 0xffffff6000007824 */ /* 0x000fcc00078e02ff */
[----:B------:R-:W3:Y:S01]  /*0ec0*/  LDC R0, c[0x0][R0+0x2a4] ;  /* 0x0000a90000007b82 */ /* 0x000ee20000000800 */
[----:B------:R-:W2:Y:S01]  /*0ed0*/  LDCU UR29, c[0x0][0xf30] ;  /* 0x0001e600ff1d77ac */ /* 0x000ea20008000800 */
[----:B------:R-:W-:Y:S02]  /*0ee0*/  USHF.L.U32 UR53, UR59, 0x7, URZ ;  /* 0x000000073b357899 */ /* 0x000fe400080006ff */
[----:B------:R-:W-:Y:S01]  /*0ef0*/  USHF.L.U32 UR27, UR59, 0x6, URZ ;  /* 0x000000063b1b7899 */ /* 0x000fe200080006ff */
[----:B-1----:R-:W-:Y:S02]  /*0f00*/  I2FP.F32.U32 R86, UR12 ;  /* 0x0000000c00567c45 */ /* 0x002fe40008201000 */
[----:B------:R-:W-:-:S05]  /*0f10*/  CS2R.32 R3, SR_CgaSize ;  /* 0x0000000000037805 */ /* 0x000fca0000008a00 */
[----:B------:R-:W-:-:S06]  /*0f20*/  IMAD R3, R3, -0xa0, RZ ;  /* 0xffffff6003037824 */ /* 0x000fcc00078e02ff */
[----:B------:R-:W1:Y:S01]  /*0f30*/  LDC R3, c[0x0][R3+0x2a0] ;  /* 0x0000a80003037b82 */ /* 0x000e620000000800 */
[----:B--2---:R-:W-:Y:S01]  /*0f40*/  UISETP.GE.AND UP0, UPT, UR26, 0x1, UPT ;  /* 0x000000011a00788c */ /* 0x004fe2000bf06270 */
[----:B------:R-:W-:Y:S01]  /*0f50*/  FMUL R86, R86, UR4 ;  /* 0x0000000456567c20 */ /* 0x000fe20008400000 */
[----:B----4-:R-:W-:-:S05]  /*0f60*/  I2FP.F32.U32 R87, UR20 ;  /* 0x0000001400577c45 */ /* 0x010fca0008201000 */
[----:B------:R-:W2:Y:S01]  /*0f70*/  LDC R40, c[0x0][0xf24] ;  /* 0x0003c900ff287b82 */ /* 0x000ea20000000800 */
[----:B------:R-:W4:Y:S01]  /*0f80*/  F2I.U32.TRUNC.NTZ R86, R86 ;  /* 0x0000005600567305 */ /* 0x000f22000020f000 */
[----:B---3--:R-:W-:-:S06]  /*0f90*/  FMUL R87, R87, UR5 ;  /* 0x0000000557577c20 */ /* 0x008fcc0008400000 */
[----:B------:R-:W3:Y:S01]  /*0fa0*/  S2UR UR52, SR_CTAID.Z ;  /* 0x00000000003479c3 */ /* 0x000ee20000002700 */
[----:B------:R-:W3:Y:S01]  /*0fb0*/  F2I.U32.TRUNC.NTZ R87, R87 ;  /* 0x0000005700577305 */ /* 0x000ee2000020f000 */
[----:B----4-:R-:W-:-:S05]  /*0fc0*/  IADD3 R86, PT, PT, -R86, RZ, RZ ;  /* 0x000000ff56567210 */ /* 0x010fca0007ffe1ff */
[----:B------:R-:W-:Y:S01]  /*0fd0*/  IMAD R86, R0, R86, UR12 ;  /* 0x0000000c00567e24 */ /* 0x000fe2000f8e0256 */
[----:B------:R-:W-:Y:S02]  /*0fe0*/  PRMT R0, RZ, 0x7610, R0 ;  /* 0x00007610ff007816 */ /* 0x000fe40000000000 */
[----:B---3--:R-:W-:-:S05]  /*0ff0*/  IADD3 R87, PT, PT, -R87, RZ, RZ ;  /* 0x000000ff57577210 */ /* 0x008fca0007ffe1ff */
[----:B-1----:R-:W-:Y:S01]  /*1000*/  IMAD R87, R3, R87, UR20 ;  /* 0x0000001403577e24 */ /* 0x002fe2000f8e0257 */
[----:B------:R-:W-:Y:S06]  /*1010*/  BRA.U UP4, `(.L_x_17) ;  /* 0x0000000104747547 */ /* 0x000fec000b800000 */
[C---:B------:R-:W-:Y:S02]  /*1020*/  ISETP.NE.AND P2, PT, R86.reuse, 0x2, PT ;  /* 0x000000025600780c */ /* 0x040fe40003f45270 */
[C---:B------:R-:W-:Y:S02]  /*1030*/  ISETP.NE.AND P0, PT, R86.reuse, RZ, PT ;  /* 0x000000ff5600720c */ /* 0x040fe40003f05270 */
[----:B------:R-:W-:Y:S02]  /*1040*/  ISETP.NE.AND P3, PT, R86, 0x1, PT ;  /* 0x000000015600780c */ /* 0x000fe40003f65270 */
[----:B------:R-:W-:Y:S02]  /*1050*/  SEL R6, RZ, 0x4, P2 ;  /* 0x00000004ff067807 */ /* 0x000fe40001000000 */
[C---:B------:R-:W-:Y:S02]  /*1060*/  ISETP.EQ.OR P2, PT, R87.reuse, RZ, !P0 ;  /* 0x000000ff5700720c */ /* 0x040fe40004742670 */
[----:B------:R-:W-:-:S02]  /*1070*/  ISETP.NE.AND P4, PT, R87, RZ, PT ;  /* 0x000000ff5700720c */ /* 0x000fc40003f85270 */
[C---:B------:R-:W-:Y:S02]  /*1080*/  ISETP.NE.AND P1, PT, R86.reuse, 0x3, PT ;  /* 0x000000035600780c */ /* 0x040fe40003f25270 */
[----:B------:R-:W-:Y:S02]  /*1090*/  SEL R0, RZ, 0x2, P3 ;  /* 0x00000002ff007807 */ /* 0x000fe40001800000 */
[----:B------:R-:W-:Y:S02]  /*10a0*/  ISETP.NE.AND P0, PT, R86, 0x4, PT ;  /* 0x000000045600780c */ /* 0x000fe40003f05270 */
[----:B------:R-:W-:Y:S02]  /*10b0*/  SEL R0, R0, 0x2, P4 ;  /* 0x0000000200007807 */ /* 0x000fe40002000000 */
[----:B------:R-:W-:Y:S02]  /*10c0*/  SEL R6, R6, 0x4, P4 ;  /* 0x0000000406067807 */ /* 0x000fe40002000000 */
[----:B------:R-:W-:-:S02]  /*10d0*/  SEL R3, RZ, 0x1, !P2 ;  /* 0x00000001ff037807 */ /* 0x000fc40005000000 */
[----:B------:R-:W-:Y:S02]  /*10e0*/  SEL R5, RZ, 0x8, P1 ;  /* 0x00000008ff057807 */ /* 0x000fe40000800000 */
[----:B------:R-:W-:Y:S02]  /*10f0*/  SEL R4, RZ, 0x10, P0 ;  /* 0x00000010ff047807 */ /* 0x000fe40000000000 */
[C---:B------:R-:W-:Y:S02]  /*1100*/  ISETP.NE.AND P2, PT, R86.reuse, 0x5, PT ;  /* 0x000000055600780c */ /* 0x040fe40003f45270 */
[----:B------:R-:W-:Y:S02]  /*1110*/  ISETP.NE.AND P1, PT, R86, 0x6, PT ;  /* 0x000000065600780c */ /* 0x000fe40003f25270 */
[----:B------:R-:W-:Y:S02]  /*1120*/  IADD3 R6, PT, PT, R6, R0, R3 ;  /* 0x0000000006067210 */ /* 0x000fe40007ffe003 */
[----:B------:R-:W-:-:S02]  /*1130*/  SEL R5, R5, 0x8, P4 ;  /* 0x0000000805057807 */ /* 0x000fc40002000000 */
[----:B------:R-:W-:Y:S02]  /*1140*/  SEL R4, R4, 0x10, P4 ;  /* 0x0000001004047807 */ /* 0x000fe40002000000 */
[----:B------:R-:W-:Y:S02]  /*1150*/  ISETP.NE.AND P0, PT, R86, 0x7, PT ;  /* 0x000000075600780c */ /* 0x000fe40003f05270 */
[----:B------:R-:W-:Y:S02]  /*1160*/  SEL R3, RZ, 0x20, P2 ;  /* 0x00000020ff037807 */ /* 0x000fe40001000000 */
[----:B------:R-:W-:Y:S02]  /*1170*/  SEL R0, RZ, 0x40, P1 ;  /* 0x00000040ff007807 */ /* 0x000fe40000800000 */
[----:B------:R-:W-:Y:S02]  /*1180*/  IADD3 R5, PT, PT, R4, R5, R6 ;  /* 0x0000000504057210 */ /* 0x000fe40007ffe006 */
[----:B------:R-:W-:-:S02]  /*1190*/  SEL R4, RZ, 0x80, P0 ;  /* 0x00000080ff047807 */ /* 0x000fc40000000000 */
[----:B------:R-:W-:Y:S02]  /*11a0*/  SEL R3, R3, 0x20, P4 ;  /* 0x0000002003037807 */ /* 0x000fe40002000000 */
[----:B------:R-:W-:Y:S02]  /*11b0*/  SEL R0, R0, 0x40, P4 ;  /* 0x0000004000007807 */ /* 0x000fe40002000000 */
[----:B------:R-:W-:Y:S02]  /*11c0*/  SEL R4, R4, 0x80, P4 ;  /* 0x0000008004047807 */ /* 0x000fe40002000000 */
[----:B------:R-:W-:-:S05]  /*11d0*/  IADD3 R0, PT, PT, R0, R3, R5 ;  /* 0x0000000300007210 */ /* 0x000fca0007ffe005 */
[----:B------:R-:W-:Y:S02]  /*11e0*/  IMAD.IADD R0, R0, 0x1, R4 ;  /* 0x0000000100007824 */ /* 0x000fe400078e0204 */
.L_x_17:
[----:B------:R-:W-:Y:S05]  /*11f0*/  BRA.U !UP0, `(.L_x_18) ;  /* 0x0000000108d47547 */ /* 0x000fea000b800000 */
[----:B------:R-:W1:Y:S01]  /*1200*/  LDCU.128 UR16, c[0x0][0xf10] ;  /* 0x0001e200ff1077ac */ /* 0x000e620008000c00 */
[----:B------:R-:W3:Y:S01]  /*1210*/  LDCU UR6, c[0x0][0x370] ;  /* 0x00006e00ff0677ac */ /* 0x000ee20008000800 */
[----:B------:R-:W4:Y:S01]  /*1220*/  LDCU UR5, c[0x0][0x374] ;  /* 0x00006e80ff0577ac */ /* 0x000f220008000800 */
[----:B------:R-:W2:Y:S01]  /*1230*/  LDCU UR28, c[0x0][0xf0c] ;  /* 0x0001e180ff1c77ac */ /* 0x000ea20008000800 */
[----:B------:R-:W2:Y:S01]  /*1240*/  LDCU UR4, c[0x0][0xf20] ;  /* 0x0001e400ff0477ac */ /* 0x000ea20008000800 */
[----:B------:R-:W2:Y:S01]  /*1250*/  LDCU.64 UR8, c[0x0][0xf28] ;  /* 0x0001e500ff0877ac */ /* 0x000ea20008000a00 */
[----:B-1----:R-:W-:Y:S02]  /*1260*/  UISETP.NE.AND UP1, UPT, UR18, 0x1, UPT ;  /* 0x000000011200788c */ /* 0x002fe4000bf25270 */
[----:B----4-:R-:W-:Y:S02]  /*1270*/  UIMAD.WIDE.U32 UR10, UR5, UR19, URZ ;  /* 0x00000013050a72a5 */ /* 0x010fe4000f8e00ff */
[----:B---3--:R-:W-:-:S02]  /*1280*/  UIMAD.WIDE.U32 UR22, UR6, UR16, URZ ;  /* 0x00000010061672a5 */ /* 0x008fc4000f8e00ff */
[----:B--2---:R-:W-:Y:S02]  /*1290*/  UISETP.NE.AND UP3, UPT, UR28, 0x1, UPT ;  /* 0x000000011c00788c */ /* 0x004fe4000bf65270 */
[----:B------:R-:W-:Y:S01]  /*12a0*/  UISETP.NE.AND UP0, UPT, UR26, 0x1, UPT ;  /* 0x000000011a00788c */ /* 0x000fe2000bf05270 */
[----:B------:R-:W-:Y:S02]  /*12b0*/  UMOV UR10, UR11 ;  /* 0x0000000b000a7c82 */ /* 0x000fe40008000000 */
[----:B------:R-:W-:Y:S01]  /*12c0*/  UMOV UR22, UR23 ;  /* 0x0000001700167c82 */ /* 0x000fe20008000000 */
[----:B------:R-:W-:Y:S02]  /*12d0*/  @UP1 USHF.R.U32.HI UR5, URZ, UR4, UR10 ;  /* 0x00000004ff051299 */ /* 0x000fe4000801160a */
[----:B------:R-:W-:Y:S02]  /*12e0*/  UIMAD.WIDE.U32 UR24, UR12, UR19, URZ ;  /* 0x000000130c1872a5 */ /* 0x000fe4000f8e00ff */
[----:B------:R-:W-:-:S02]  /*12f0*/  UIMAD.WIDE.U32 UR10, UR5, UR8, URZ ;  /* 0x00000008050a72a5 */ /* 0x000fc4000f8e00ff */
[----:B------:R-:W-:Y:S02]  /*1300*/  @UP3 USHF.R.U32.HI UR6, URZ, UR17, UR22 ;  /* 0x00000011ff063299 */ /* 0x000fe40008011616 */
[----:B------:R-:W-:Y:S02]  /*1310*/  UIMAD.WIDE.U32 UR14, UR20, UR16, URZ ;  /* 0x00000010140e72a5 */ /* 0x000fe4000f8e00ff */
[----:B------:R-:W-:Y:S01]  /*1320*/  UIMAD.WIDE.U32 UR22, UR6, UR8, URZ ;  /* 0x00000008061672a5 */ /* 0x000fe2000f8e00ff */
[----:B------:R-:W-:Y:S01]  /*1330*/  UMOV UR24, UR25 ;  /* 0x0000001900187c82 */ /* 0x000fe20008000000 */
[----:B------:R-:W-:Y:S01]  /*1340*/  UMOV UR10, UR11 ;  /* 0x0000000b000a7c82 */ /* 0x000fe20008000000 */
[----:B------:R-:W-:Y:S02]  /*1350*/  USHF.R.U32.HI UR24, URZ, UR4, UR24 ;  /* 0x00000004ff187299 */ /* 0x000fe40008011618 */
[----:B------:R-:W-:Y:S02]  /*1360*/  @UP0 USHF.R.U32.HI UR5, URZ, UR9, UR10 ;  /* 0x00000009ff050299 */ /* 0x000fe4000801160a */
[----:B------:R-:W-:Y:S01]  /*1370*/  UMOV UR7, UR23 ;  /* 0x0000001700077c82 */ /* 0x000fe20008000000 */
[----:B------:R-:W-:Y:S01]  /*1380*/  UMOV UR14, UR15 ;  /* 0x0000000f000e7c82 */ /* 0x000fe20008000000 */
[----:B------:R-:W-:-:S02]  /*1390*/  @UP0 USHF.R.U32.HI UR6, URZ, UR9, UR7 ;  /* 0x00000009ff060299 */ /* 0x000fc40008011607 */
[----:B------:R-:W-:Y:S02]  /*13a0*/  USHF.R.U32.HI UR17, URZ, UR17, UR14 ;  /* 0x00000011ff117299 */ /* 0x000fe4000801160e */
[----:B------:R-:W-:Y:S02]  /*13b0*/  USEL UR4, UR12, UR24, !UP1 ;  /* 0x000000180c047287 */ /* 0x000fe4000c800000 */
[----:B------:R-:W-:Y:S02]  /*13c0*/  UIMAD UR7, UR5, UR26, URZ ;  /* 0x0000001a050772a4 */ /* 0x000fe4000f8e02ff */
[----:B------:R-:W-:Y:S02]  /*13d0*/  USEL UR5, UR20, UR17, !UP3 ;  /* 0x0000001114057287 */ /* 0x000fe4000d800000 */
[----:B------:R-:W-:Y:S02]  /*13e0*/  UIMAD UR13, UR6, UR26, URZ ;  /* 0x0000001a060d72a4 */ /* 0x000fe4000f8e02ff */
[----:B------:R-:W-:-:S02]  /*13f0*/  UISETP.GE.AND UP1, UPT, UR4, UR7, UPT ;  /* 0x000000070400728c */ /* 0x000fc4000bf26270 */
[----:B------:R-:W-:Y:S02]  /*1400*/  UIMAD.WIDE.U32 UR10, UR4, UR8, URZ ;  /* 0x00000008040a72a5 */ /* 0x000fe4000f8e00ff */
[----:B------:R-:W-:Y:S02]  /*1410*/  UISETP.GE.OR UP1, UPT, UR5, UR13, UP1 ;  /* 0x0000000d0500728c */ /* 0x000fe40008f26670 */
[----:B------:R-:W-:Y:S02]  /*1420*/  UIMAD.WIDE.U32 UR14, UR5, UR8, URZ ;  /* 0x00000008050e72a5 */ /* 0x000fe4000f8e00ff */
[----:B------:R-:W-:Y:S01]  /*1430*/  UIADD3 UR7, UPT, UPT, -UR4, URZ, URZ ;  /* 0x000000ff04077290 */ /* 0x000fe2000fffe1ff */
[----:B------:R-:W-:Y:S01]  /*1440*/  UMOV UR8, UR11 ;  /* 0x0000000b00087c82 */ /* 0x000fe20008000000 */
[----:B------:R-:W-:Y:S02]  /*1450*/  UIADD3 UR10, UPT, UPT, -UR5, URZ, URZ ;  /* 0x000000ff050a7290 */ /* 0x000fe4000fffe1ff */
[----:B------:R-:W-:-:S02]  /*1460*/  USHF.R.U32.HI UR8, URZ, UR9, UR8 ;  /* 0x00000009ff087299 */ /* 0x000fc40008011608 */
[----:B------:R-:W-:Y:S02]  /*1470*/  UIMAD UR12, UR18, UR7, UR12 ;  /* 0x00000007120c72a4 */ /* 0x000fe4000f8e020c */
[----:B------:R-:W-:Y:S01]  /*1480*/  USEL UR8, UR4, UR8, !UP0 ;  /* 0x0000000804087287 */ /* 0x000fe2000c000000 */
[----:B------:R-:W-:Y:S01]  /*1490*/  @!UP1 UMOV UR7, UR15 ;  /* 0x0000000f00079c82 */ /* 0x000fe20008000000 */
[----:B------:R-:W-:Y:S02]  /*14a0*/  UIMAD UR20, UR28, UR10, UR20 ;  /* 0x0000000a1c1472a4 */ /* 0x000fe4000f8e0214 */
[----:B------:R-:W-:Y:S02]  /*14b0*/  @!UP1 USHF.R.U32.HI UR7, URZ, UR9, UR7 ;  /* 0x00000009ff079299 */ /* 0x000fe40008011607 */
[----:B------:R-:W-:Y:S02]  /*14c0*/  UIADD3 UR9, UPT, UPT, -UR8, URZ, URZ ;  /* 0x000000ff08097290 */ /* 0x000fe4000fffe1ff */
[----:B------:R-:W-:-:S02]  /*14d0*/  @!UP1 USEL UR7, UR5, UR7, !UP0 ;  /* 0x0000000705079287 */ /* 0x000fc4000c000000 */
[----:B------:R-:W-:Y:S02]  /*14e0*/  UIMAD UR9, UR26, UR9, UR4 ;  /* 0x000000091a0972a4 */ /* 0x000fe4000f8e0204 */
[----:B------:R-:W-:Y:S02]  /*14f0*/  @!UP1 UIADD3 UR8, UPT, UPT, UR8, -UR7, URZ ;  /* 0x8000000708089290 */ /* 0x000fe4000fffe0ff */
[----:B------:R-:W-:Y:S02]  /*1500*/  @!UP1 UIMAD UR6, UR9, UR6, UR7 ;  /* 0x00000006090692a4 */ /* 0x000fe4000f8e0207 */
[----:B------:R-:W-:-:S04]  /*1510*/  @!UP1 UIMAD UR4, UR8, UR26, UR5 ;  /* 0x0000001a080492a4 */ /* 0x000fc8000f8e0205 */
[----:B------:R-:W-:Y:S01]  /*1520*/  UIMAD UR12, UR4, UR18, UR12 ;  /* 0x00000012040c72a4 */ /* 0x000fe2000f8e020c */
[----:B------:R-:W-:Y:S02]  /*1530*/  @!UP1 UMOV UR5, UR6 ;  /* 0x0000000600059c82 */ /* 0x000fe40008000000 */
[----:B------:R-:W-:-:S12]  /*1540*/  UIMAD UR20, UR5, UR28, UR20 ;  /* 0x0000001c051472a4 */ /* 0x000fd8000f8e0214 */
.L_x_18:
[----:B------:R-:W-:Y:S02]  /*1550*/  UISETP.NE.AND UP0, UPT, UR29, 0x1, UPT ;  /* 0x000000011d00788c */ /* 0x000fe4000bf05270 */
[----:B------:R-:W-:Y:S02]  /*1560*/  UISETP.NE.AND UP3, UPT, UR21, 0x2, UPT ;  /* 0x000000021500788c */ /* 0x000fe4000bf65270 */
[----:B------:R-:W-:Y:S02]  /*1570*/  ULOP3.LUT UR57, UR57, 0x3800, URZ, 0xc0, !UPT ;  /* 0x0000380039397892 */ /* 0x000fe4000f8ec0ff */
[----:B------:R-:W-:Y:S02]  /*1580*/  ULOP3.LUT UR53, UR53, 0x380, URZ, 0xc0, !UPT ;  /* 0x0000038035357892 */ /* 0x000fe4000f8ec0ff */
[----:B------:R-:W-:Y:S01]  /*1590*/  ULOP3.LUT UR18, UR27, 0xc0, URZ, 0xc0, !UPT ;  /* 0x000000c01b127892 */ /* 0x000fe2000f8ec0ff */
[----:B------:R-:W-:Y:S11]  /*15a0*/  BRA.U UP0, `(.L_x_19) ;  /* 0x0000000100447547 */ /* 0x000ff6000b800000 */
[----:B------:R-:W1:Y:S01]  /*15b0*/  LDCU.128 UR8, c[0x0][0xf10] ;  /* 0x0001e200ff0877ac */ /* 0x000e620008000c00 */
[----:B------:R-:W3:Y:S01]  /*15c0*/  LDCU UR13, c[0x0][0xf0c] ;  /* 0x0001e180ff0d77ac */ /* 0x000ee20008000800 */
[----:B------:R-:W4:Y:S01]  /*15d0*/  LDCU UR14, c[0x0][0xf20] ;  /* 0x0001e400ff0e77ac */ /* 0x000f220008000800 */
[----:B-1----:R-:W-:Y:S02]  /*15e0*/  UIMAD.WIDE.U32 UR6, UR20, UR8, URZ ;  /* 0x00000008140672a5 */ /* 0x002fe4000f8e00ff */
[----:B------:R-:W-:Y:S02]  /*15f0*/  UIMAD.WIDE.U32 UR4, UR12, UR11, URZ ;  /* 0x0000000b0c0472a5 */ /* 0x000fe4000f8e00ff */
[----:B---3--:R-:W-:Y:S02]  /*1600*/  UISETP.NE.AND UP1, UPT, UR13, 0x1, UPT ;  /* 0x000000010d00788c */ /* 0x008fe4000bf25270 */
[----:B------:R-:W-:Y:S01]  /*1610*/  UISETP.NE.AND UP0, UPT, UR10, 0x1, UPT ;  /* 0x000000010a00788c */ /* 0x000fe2000bf05270 */
[----:B------:R-:W-:-:S02]  /*1620*/  UMOV UR6, UR7 ;  /* 0x0000000700067c82 */ /* 0x000fc40008000000 */
[----:B------:R-:W-:Y:S01]  /*1630*/  UMOV UR4, UR5 ;  /* 0x0000000500047c82 */ /* 0x000fe20008000000 */
[----:B------:R-:W-:Y:S02]  /*1640*/  USHF.R.U32.HI UR6, URZ, UR9, UR6 ;  /* 0x00000009ff067299 */ /* 0x000fe40008011606 */
[----:B----4-:R-:W-:Y:S02]  /*1650*/  USHF.R.U32.HI UR4, URZ, UR14, UR4 ;  /* 0x0000000eff047299 */ /* 0x010fe40008011604 */
[----:B------:R-:W-:Y:S02]  /*1660*/  USEL UR5, UR20, UR6, !UP1 ;  /* 0x0000000614057287 */ /* 0x000fe4000c800000 */
[----:B------:R-:W-:-:S04]  /*1670*/  USEL UR4, UR12, UR4, !UP0 ;  /* 0x000000040c047287 */ /* 0x000fc8000c000000 */
[----:B------:R-:W-:Y:S02]  /*1680*/  UIADD3 UR6, UPT, UPT, UR5, -UR4, URZ ;  /* 0x8000000405067290 */ /* 0x000fe4000fffe0ff */
[----:B------:R-:W-:Y:S02]  /*1690*/  UIADD3 UR4, UPT, UPT, -UR5, UR4, URZ ;  /* 0x0000000405047290 */ /* 0x000fe4000fffe1ff */
[----:B------:R-:W-:Y:S02]  /*16a0*/  UIMAD UR12, UR6, UR10, UR12 ;  /* 0x0000000a060c72a4 */ /* 0x000fe4000f8e020c */
[----:B------:R-:W-:-:S12]  /*16b0*/  UIMAD UR20, UR4, UR13, UR20 ;  /* 0x0000000d041472a4 */ /* 0x000fd8000f8e0214 */
.L_x_19:
[----:B------:R-:W-:Y:S05]  /*16c0*/  BRA.U !UP2, `(.L_x_20) ;  /* 0x000000010a0c7547 */ /* 0x000fea000b800000 */
[----:B------:R-:W-:Y:S01]  /*16d0*/  UCGABAR_WAIT ;  /* 0x0000000000007dc7 */ /* 0x000fe20008000000 */
[----:B------:R-:W-:Y:S01]  /*16e0*/  CCTL.IVALL ;  /* 0x00000000ff00798f */ /* 0x000fe20002000000 */
[----:B------:R-:W-:Y:S05]  /*16f0*/  BRA `(.L_x_21) ;  /* 0x0000000000047947 */ /* 0x000fea0003800000 */
.L_x_20:
[----:B------:R-:W-:Y:S06]  /*1700*/  BAR.SYNC.DEFER_BLOCKING 0x0 ;  /* 0x0000000000007b1d */ /* 0x000fec0000010000 */
.L_x_21:
[----:B------:R-:W-:Y:S05]  /*1710*/  BRA.U UP3, `(.L_x_22) ;  /* 0x0000001503607547 */ /* 0x000fea000b800000 */
[----:B------:R-:W1:Y:S01]  /*1720*/  LDCU UR6, c[0x0][0x38c] ;  /* 0x00007180ff0677ac */ /* 0x000e620008000800 */
[----:B------:R-:W3:Y:S01]  /*1730*/  LDC R8, c[0x0][0x370] ;  /* 0x0000dc00ff087b82 */ /* 0x000ee20000000800 */
[----:B------:R-:W-:Y:S01]  /*1740*/  PLOP3.LUT P1, PT, PT, PT, UP5, 0x80, 0x8 ;  /* 0x000000000008781c */ /* 0x000fe20003f2f058 */
[----:B------:R-:W-:Y:S01]  /*1750*/  IMAD.MOV.U32 R15, RZ, RZ, 0x1 ;  /* 0x00000001ff0f7424 */ /* 0x000fe200078e00ff */
[----:B------:R-:W-:Y:S01]  /*1760*/  ISETP.EQ.OR P4, PT, R2, RZ, P5 ;  /* 0x000000ff0200720c */ /* 0x000fe20002f82670 */
[----:B------:R-:W-:Y:S01]  /*1770*/  IMAD.MOV.U32 R14, RZ, RZ, RZ ;  /* 0x000000ffff0e7224 */ /* 0x000fe200078e00ff */
[----:B------:R-:W-:Y:S02]  /*1780*/  PLOP3.LUT P1, PT, P1, PT, PT, 0x8, 0x80 ;  /* 0x000000000080781c */ /* 0x000fe40000f2e170 */
[----:B------:R-:W-:Y:S01]  /*1790*/  CS2R R12, SRZ ;  /* 0x00000000000c7805 */ /* 0x000fe2000001ff00 */
[----:B------:R-:W-:Y:S01]  /*17a0*/  IMAD.MOV.U32 R11, RZ, RZ, 0x1 ;  /* 0x00000001ff0b7424 */ /* 0x000fe200078e00ff */
[----:B------:R-:W4:Y:S01]  /*17b0*/  LDC R0, c[0x0][0x374] ;  /* 0x0000dd00ff007b82 */ /* 0x000f220000000800 */
[----:B------:R-:W2:Y:S01]  /*17c0*/  LDCU.64 UR46, c[0x0][0x348] ;  /* 0x00006900ff2e77ac */ /* 0x000ea20008000a00 */
[----:B------:R-:W-:Y:S01]  /*17d0*/  UMOV UR29, URZ ;  /* 0x000000ff001d7c82 */ /* 0x000fe20008000000 */
[----:B-1----:R-:W-:-:S02]  /*17e0*/  UIADD3 UR5, UPT, UPT, UR6, 0xff, URZ ;  /* 0x000000ff06057890 */ /* 0x002fc4000fffe0ff */
[----:B------:R-:W-:Y:S02]  /*17f0*/  UIADD3 UR63, UPT, UPT, UR6, 0x1fe, URZ ;  /* 0x000001fe063f7890 */ /* 0x000fe4000fffe0ff */
[----:B------:R-:W-:-:S04]  /*1800*/  USHF.R.S32.HI UR4, URZ, 0x1f, UR5 ;  /* 0x0000001fff047899 */ /* 0x000fc80008011405 */
[----:B------:R-:W-:Y:S02]  /*1810*/  ULEA.HI UR4, UR4, UR5, URZ, 0x8 ;  /* 0x0000000504047291 */ /* 0x000fe4000f8f40ff */
[----:B------:R-:W-:Y:S02]  /*1820*/  UIADD3 UR5, UPT, UPT, UR6, -0x1, URZ ;  /* 0xffffffff06057890 */ /* 0x000fe4000fffe0ff */
[----:B------:R-:W-:Y:S02]  /*1830*/  USHF.R.S32.HI UR61, URZ, 0x8, UR4 ;  /* 0x00000008ff3d7899 */ /* 0x000fe40008011404 */
[----:B------:R-:W-:Y:S02]  /*1840*/  UISETP.GE.U32.AND UP1, UPT, UR5, -0x1ff, UPT ;  /* 0xfffffe010500788c */ /* 0x000fe4000bf26070 */
[----:B------:R-:W-:-:S04]  /*1850*/  UISETP.LT.U32.AND UP0, UPT, UR61, 0x2, UPT ;  /* 0x000000023d00788c */ /* 0x000fc8000bf01070 */
[----:B------:R-:W-:Y:S02]  /*1860*/  USEL UR60, UR61, 0x2, UP0 ;  /* 0x000000023d3c7887 */ /* 0x000fe40008000000 */
[----:B------:R-:W-:Y:S02]  /*1870*/  UISETP.NE.AND UP0, UPT, UR21, URZ, UPT ;  /* 0x000000ff1500728c */ /* 0x000fe4000bf05270 */
[----:B------:R-:W-:Y:S02]  /*1880*/  UIADD3 UR45, UPT, UPT, UR60, -0x1, URZ ;  /* 0xffffffff3c2d7890 */ /* 0x000fe4000fffe0ff */
[----:B------:R-:W-:Y:S02]  /*1890*/  @UP1 UIADD3 UR45, UPT, UPT, UR60, URZ, URZ ;  /* 0x000000ff3c2d1290 */ /* 0x000fe4000fffe0ff */
[----:B------:R-:W-:Y:S02]  /*18a0*/  USEL UR56, UR56, 0x2, UP0 ;  /* 0x0000000238387887 */ /* 0x000fe40008000000 */
[----:B------:R-:W-:-:S02]  /*18b0*/  UIADD3 UR62, UPT, UPT, UR61, -UR60, URZ ;  /* 0x8000003c3d3e7290 */ /* 0x000fc4000fffe0ff */
[----:B--23--:R-:W-:-:S12]  /*18c0*/  UIADD3 UR45, UPT, UPT, UR45, 0x1, URZ ;  /* 0x000000012d2d7890 */ /* 0x00cfd8000fffe0ff */
.L_x_46:
[----:B------:R-:W-:Y:S01]  /*18d0*/  UISETP.NE.AND UP0, UPT, UR59, URZ, UPT ;  /* 0x000000ff3b00728c */ /* 0x000fe2000bf05270 */
[----:B------:R-:W1:Y:S08]  /*18e0*/  S2UR UR59, SR_CgaCtaId ;  /* 0x00000000003b79c3 */ /* 0x000e700000008800 */
[----:B------:R-:W-:Y:S05]  /*18f0*/  BRA.U UP0, `(.L_x_23) ;  /* 0x0000000100347547 */ /* 0x000fea000b800000 */
[----:B------:R-:W2:Y:S01]  /*1900*/  S2R R2, SR_CgaCtaId ;  /* 0x0000000000027919 */ /* 0x000ea20000008800 */
[----:B------:R-:W-:-:S04]  /*1910*/  MOV R3, 0x400 ;  /* 0x0000040000037802 */ /* 0x000fc80000000f00 */
[----:B--2---:R-:W-:Y:S02]  /*1920*/  LEA R2, R2, R3, 0x18 ;  /* 0x0000000302027211 */ /* 0x004fe400078ec0ff */
[----:B------:R-:W-:-:S03]  /*1930*/  SHF.L.U32 R3, R11, 0x1f, RZ ;  /* 0x0000001f0b037819 */ /* 0x000fc600000006ff */
[----:B------:R-:W-:-:S04]  /*1940*/  IMAD R2, R12, 0x8, R2 ;  /* 0x000000080c027824 */ /* 0x000fc800078e0202 */
[----:B------:R-:W2:Y:S02]  /*1950*/  SYNCS.PHASECHK.TRANS64.TRYWAIT P0, [R2+URZ+0xc0], R3 ;  /* 0x0000c003020075a7 */ /* 0x000ea400080011ff */
[----:B--2---:R-:W-:Y:S05]  /*1960*/  @!P0 BRA `(.L_x_24) ;  /* 0x0000008000a08947 */ /* 0x004fea0003800000 */
.L_x_138:
[----:B------:R-:W-:Y:S01]  /*1970*/  VIADD R12, R12, 0x1 ;  /* 0x000000010c0c7836 */ /* 0x000fe20000000000 */
[----:B------:R2:W-:Y:S04]  /*1980*/  SYNCS.ARRIVE.TRANS64.A1T0 RZ, [R2+URZ+0xb0], RZ ;  /* 0x0000b0ff02ff79a7 */ /* 0x0005e800081000ff */
[----:B------:R-:W-:-:S04]  /*1990*/  ISETP.NE.AND P0, PT, R12, 0x2, PT ;  /* 0x000000020c00780c */ /* 0x000fc80003f05270 */
[----:B------:R-:W-:Y:S02]  /*19a0*/  SEL R12, R12, RZ, P0 ;  /* 0x000000ff0c0c7207 */ /* 0x000fe40000000000 */
[----:B--2---:R-:W-:-:S04]  /*19b0*/  SEL R2, RZ, 0x1, P0 ;  /* 0x00000001ff027807 */ /* 0x004fc80000000000 */
[----:B------:R-:W-:-:S07]  /*19c0*/  LOP3.LUT R11, R11, R2, RZ, 0x3c, !PT ;  /* 0x000000020b0b7212 */ /* 0x000fce00078e3cff */
.L_x_23:
[----:B------:R-:W-:Y:S01]  /*19d0*/  UMOV UR6, 0x400 ;  /* 0x0000040000067882 */ /* 0x000fe20000000000 */
[----:B------:R-:W-:Y:S01]  /*19e0*/  SHF.L.U32 R2, R15, 0x1f, RZ ;  /* 0x0000001f0f027819 */ /* 0x000fe200000006ff */
[----:B-1----:R-:W-:Y:S02]  /*19f0*/  ULEA UR6, UR59, UR6, 0x18 ;  /* 0x000000063b067291 */ /* 0x002fe4000f8ec0ff */
[----:B------:R-:W-:Y:S02]  /*1a00*/  UISETP.GE.U32.AND UP0, UPT, UR63, 0x1ff, UPT ;  /* 0x000001ff3f00788c */ /* 0x000fe4000bf06070 */
[----:B------:R-:W-:Y:S02]  /*1a10*/  ULEA UR4, UR29, UR6, 0x3 ;  /* 0x000000061d047291 */ /* 0x000fe4000f8e18ff */
[----:B------:R-:W-:Y:S02]  /*1a20*/  ULEA UR51, UR20, UR37, 0x3 ;  /* 0x0000002514337291 */ /* 0x000fe4000f8e18ff */
[----:B------:R-:W-:-:S02]  /*1a30*/  USHF.L.U32 UR35, UR12, 0x7, URZ ;  /* 0x000000070c237899 */ /* 0x000fc400080006ff */
[----:B------:R-:W-:Y:S01]  /*1a40*/  USHF.L.U32 UR51, UR51, 0x4, URZ ;  /* 0x0000000433337899 */ /* 0x000fe200080006ff */
[----:B------:R-:W-:Y:S02]  /*1a50*/  UMOV UR14, URZ ;  /* 0x000000ff000e7c82 */ /* 0x000fe40008000000 */
[----:B------:R1:W2:Y:S01]  /*1a60*/  SYNCS.PHASECHK.TRANS64.TRYWAIT P2, [UR4+0x10], R2 ;  /* 0x00001002ff0075a7 */ /* 0x0002a20008041104 */
[----:B------:R-:W-:Y:S08]  /*1a70*/  BRA.U !UP0, `(.L_x_25) ;  /* 0x00000005084c7547 */ /* 0x000ff0000b800000 */
[----:B------:R-:W-:Y:S01]  /*1a80*/  UMOV UR7, URZ ;  /* 0x000000ff00077c82 */ /* 0x000fe20008000000 */
[----:B------:R-:W-:-:S05]  /*1a90*/  UMOV UR5, UR29 ;  /* 0x0000001d00057c82 */ /* 0x000fca0008000000 */
.L_x_33:
[----:B------:R-:W-:Y:S01]  /*1aa0*/  ULEA UR49, UR5, UR6, 0x3 ;  /* 0x0000000605317291 */ /* 0x000fe2000f8e18ff */
[----:B--2---:R-:W-:Y:S01]  /*1ab0*/  @!P5 MOV R3, 0x10800 ;  /* 0x000108000003d802 */ /* 0x004fe20000000f00 */
[----:B--23--:R-:W-:Y:S10]  /*1ac0*/  @P2 BRA `(.L_x_26) ;  /* 0x00000000000c2947 */ /* 0x00cff40003800000 */
[----:B------:R-:W-:-:S04]  /*1ad0*/  SHF.L.U32 R4, R15, 0x1f, RZ ;  /* 0x0000001f0f047819 */ /* 0x000fc800000006ff */
[----:B------:R-:W2:Y:S02]  /*1ae0*/  SYNCS.PHASECHK.TRANS64.TRYWAIT P0, [UR49+0x10], R4 ;  /* 0x00001004ff0075a7 */ /* 0x000ea40008001131 */
[----:B--2---:R-:W-:Y:S05]  /*1af0*/  @!P0 BRA `(.L_x_27) ;  /* 0x0000008000508947 */ /* 0x004fea0003800000 */
.L_x_26:
[----:B------:R2:W-:Y:S01]  /*1b00*/  @!P5 SYNCS.ARRIVE.TRANS64 RZ, [UR49], R3 ;  /* 0x00000003ffffd9a7 */ /* 0x0005e20008000031 */
[----:B------:R-:W-:-:S04]  /*1b10*/  ULOP3.LUT UR4, UR56, 0x2, URZ, 0xfc, !UPT ;  /* 0x0000000238047892 */ /* 0x000fc8000f8efcff */
[----:B------:R-:W-:-:S09]  /*1b20*/  UISETP.NE.AND UP0, UPT, UR4, 0x2, UPT ;  /* 0x000000020400788c */ /* 0x000fd2000bf05270 */
[----:B------:R-:W-:Y:S05]  /*1b30*/  BRA.U UP0, `(.L_x_28) ;  /* 0x0000000100047547 */ /* 0x000fea000b800000 */
[----:B------:R-:W-:Y:S05]  /*1b40*/  BPT.TRAP 0x1 ;  /* 0x000000040000795c */ /* 0x000fea0000300000 */
.L_x_28:
[----:B------:R-:W-:Y:S04]  /*1b50*/  BSSY.RECONVERGENT B0, `(.L_x_29) ;  /* 0x0000003000007945 */ /* 0x000fe80003800200 */
[----:B------:R-:W-:Y:S05]  /*1b60*/  @P4 BRA `(.L_x_30) ;  /* 0x0000000000044947 */ /* 0x000fea0003800000 */
[----:B------:R-:W-:Y:S05]  /*1b70*/  BPT.TRAP 0x1 ;  /* 0x000000040000795c */ /* 0x000fea0000300000 */
.L_x_30:
[----:B------:R-:W-:Y:S05]  /*1b80*/  BSYNC.RECONVERGENT B0 ;  /* 0x0000000000007941 */ /* 0x000fea0003800200 */
.L_x_29:
[----:B------:R-:W-:Y:S01]  /*1b90*/  UIADD3 UR4, UPT, UPT, UR5, 0x1, URZ ;  /* 0x0000000105047890 */ /* 0x000fe2000fffe0ff */
[----:B------:R-:W-:Y:S01]  /*1ba0*/  BSSY.RECONVERGENT B0, `(.L_x_31) ;  /* 0x000003b000007945 */ /* 0x000fe20003800200 */
[----:B------:R-:W-:Y:S02]  /*1bb0*/  ELECT P0, URZ, PT ;  /* 0x0000000000ff782f */ /* 0x000fe40003800000 */
[----:B------:R-:W-:-:S04]  /*1bc0*/  UISETP.NE.AND UP0, UPT, UR4, 0x2, UPT ;  /* 0x000000020400788c */ /* 0x000fc8000bf05270 */
[----:B------:R-:W-:Y:S02]  /*1bd0*/  USEL UR8, URZ, 0x1, UP0 ;  /* 0x00000001ff087887 */ /* 0x000fe40008000000 */
[----:B------:R-:W-:-:S04]  /*1be0*/  USEL UR29, UR4, URZ, UP0 ;  /* 0x000000ff041d7287 */ /* 0x000fc80008000000 */
[----:B------:R-:W-:Y:S01]  /*1bf0*/  ULEA UR4, UR29, UR6, 0x3 ;  /* 0x000000061d047291 */ /* 0x000fe2000f8e18ff */
[----:B------:R-:W-:-:S04]  /*1c00*/  LOP3.LUT R15, R15, UR8, RZ, 0x3c, !PT ;  /* 0x000000080f0f7c12 */ /* 0x000fc8000f8e3cff */
[----:B-1----:R-:W-:-:S04]  /*1c10*/  SHF.L.U32 R2, R15, 0x1f, RZ ;  /* 0x0000001f0f027819 */ /* 0x002fc800000006ff */
[----:B------:R1:W3:Y:S01]  /*1c20*/  SYNCS.PHASECHK.TRANS64.TRYWAIT P2, [UR4+0x10], R2 ;  /* 0x00001002ff0075a7 */ /* 0x0002e20008041104 */
[----:B------:R-:W-:Y:S05]  /*1c30*/  @!P0 BRA `(.L_x_32) ;  /* 0x0000000000c48947 */ /* 0x000fea0003800000 */
[----:B------:R-:W-:Y:S02]  /*1c40*/  USHF.L.U32 UR4, UR5, 0xf, URZ ;  /* 0x0000000f05047899 */ /* 0x000fe400080006ff */
[----:B------:R-:W-:Y:S02]  /*1c50*/  UIADD3 UR14, UP3, UPT, UR46, 0x80, URZ ;  /* 0x000000802e0e7890 */ /* 0x000fe4000ff7e0ff */
[----:B------:R-:W-:Y:S02]  /*1c60*/  ULOP3.LUT UR40, UR4, UR57, URZ, 0xfc, !UPT ;  /* 0x0000003904287292 */ /* 0x000fe4000f8efcff */
[----:B------:R-:W-:Y:S02]  /*1c70*/  USHF.L.U32 UR8, UR5, 0xa, URZ ;  /* 0x0000000a05087899 */ /* 0x000fe400080006ff */
[----:B------:R-:W-:Y:S02]  /*1c80*/  UIADD3 UR40, UPT, UPT, UR6, UR40, URZ ;  /* 0x0000002806287290 */ /* 0x000fe4000fffe0ff */
[----:B------:R-:W-:-:S02]  /*1c90*/  USHF.L.U32 UR50, UR7, 0x8, URZ ;  /* 0x0000000807327899 */ /* 0x000fc400080006ff */
[----:B------:R-:W-:Y:S02]  /*1ca0*/  UIADD3 UR22, UP2, UPT, UR46, 0x180, URZ ;  /* 0x000001802e167890 */ /* 0x000fe4000ff5e0ff */
[----:B------:R-:W-:Y:S02]  /*1cb0*/  UIADD3 UR4, UPT, UPT, UR6, UR4, URZ ;  /* 0x0000000406047290 */ /* 0x000fe4000fffe0ff */
[----:B------:R-:W-:Y:S02]  /*1cc0*/  UIADD3 UR38, UP1, UPT, UR46, 0x280, URZ ;  /* 0x000002802e267890 */ /* 0x000fe4000ff3e0ff */
[----:B------:R-:W-:Y:S02]  /*1cd0*/  USHF.L.U32 UR11, UR7, 0x1, URZ ;  /* 0x00000001070b7899 */ /* 0x000fe400080006ff */
[----:B------:R-:W-:Y:S02]  /*1ce0*/  UIADD3.X UR15, UPT, UPT, URZ, UR47, URZ, UP3, !UPT ;  /* 0x0000002fff0f7290 */ /* 0x000fe40009ffe4ff */
[----:B------:R-:W-:-:S02]  /*1cf0*/  ULOP3.LUT UR16, UR53, UR8, URZ, 0xfc, !UPT ;  /* 0x0000000835107292 */ /* 0x000fc4000f8efcff */
[----:B------:R-:W-:Y:S02]  /*1d00*/  UIADD3 UR48, UPT, UPT, UR40, 0x8400, URZ ;  /* 0x0000840028307890 */ /* 0x000fe4000fffe0ff */
[----:B------:R-:W-:Y:S02]  /*1d10*/  UIADD3 UR30, UP0, UPT, UR46, 0x380, URZ ;  /* 0x000003802e1e7890 */ /* 0x000fe4000ff1e0ff */
[----:B------:R-:W-:Y:S02]  /*1d20*/  UIADD3 UR42, UPT, UPT, UR50, 0x80, URZ ;  /* 0x00000080322a7890 */ /* 0x000fe4000fffe0ff */
[----:B------:R-:W-:Y:S02]  /*1d30*/  UIADD3 UR40, UPT, UPT, UR40, 0xc400, URZ ;  /* 0x0000c40028287890 */ /* 0x000fe4000fffe0ff */
[----:B------:R-:W-:Y:S02]  /*1d40*/  UIADD3.X UR23, UPT, UPT, URZ, UR47, URZ, UP2, !UPT ;  /* 0x0000002fff177290 */ /* 0x000fe400097fe4ff */
[----:B------:R-:W-:-:S02]  /*1d50*/  UIADD3 UR32, UPT, UPT, UR4, 0x18400, URZ ;  /* 0x0001840004207890 */ /* 0x000fc4000fffe0ff */
[----:B------:R-:W-:Y:S02]  /*1d60*/  UIADD3 UR24, UPT, UPT, UR4, 0x1c400, URZ ;  /* 0x0001c40004187890 */ /* 0x000fe4000fffe0ff */
[----:B------:R-:W-:Y:S02]  /*1d70*/  UIADD3.X UR39, UPT, UPT, URZ, UR47, URZ, UP1, !UPT ;  /* 0x0000002fff277290 */ /* 0x000fe40008ffe4ff */
[----:B------:R-:W-:Y:S02]  /*1d80*/  ULEA.HI UR19, UR37, UR11, URZ, 0x1e ;  /* 0x0000000b25137291 */ /* 0x000fe4000f8ff0ff */
[----:B------:R-:W-:Y:S02]  /*1d90*/  UIADD3 UR16, UPT, UPT, UR6, 0x28400, UR16 ;  /* 0x0002840006107890 */ /* 0x000fe4000fffe010 */
[----:B------:R-:W-:Y:S02]  /*1da0*/  UIADD3 UR8, UPT, UPT, UR6, 0x28c00, UR8 ;  /* 0x00028c0006087890 */ /* 0x000fe4000fffe008 */
[----:B------:R-:W-:Y:S01]  /*1db0*/  UIADD3.X UR31, UPT, UPT, URZ, UR47, URZ, UP0, !UPT ;  /* 0x0000002fff1f7290 */ /* 0x000fe200087fe4ff */
[----:B------:R-:W-:Y:S01]  /*1dc0*/  UMOV UR58, 0xff0000 ;  /* 0x00ff0000003a7882 */ /* 0x000fe20000000000 */
[----:B------:R-:W-:Y:S01]  /*1dd0*/  UMOV UR54, 0x0 ;  /* 0x0000000000367882 */ /* 0x000fe20000000000 */
[----:B------:R-:W-:Y:S01]  /*1de0*/  UMOV UR55, 0x10000000 ;  /* 0x1000000000377882 */ /* 0x000fe20000000000 */
[----:B------:R-:W-:Y:S01]  /*1df0*/  UMOV UR41, UR49 ;  /* 0x0000003100297c82 */ /* 0x000fe20008000000 */
[----:B------:R-:W-:Y:S01]  /*1e00*/  UMOV UR43, UR51 ;  /* 0x00000033002b7c82 */ /* 0x000fe20008000000 */
[----:B------:R-:W-:Y:S01]  /*1e10*/  UMOV UR44, UR52 ;  /* 0x00000034002c7c82 */ /* 0x000fe20008000000 */
[----:B------:R-:W-:Y:S01]  /*1e20*/  UMOV UR33, UR49 ;  /* 0x0000003100217c82 */ /* 0x000fe20008000000 */
[----:B------:R-:W-:Y:S01]  /*1e30*/  UMOV UR36, UR52 ;  /* 0x0000003400247c82 */ /* 0x000fe20008000000 */
[----:B------:R-:W-:Y:S01]  /*1e40*/  UMOV UR34, UR50 ;  /* 0x0000003200227c82 */ /* 0x000fe20008000000 */
[----:B------:R1:W-:Y:S01]  /*1e50*/  UTMALDG.3D.MULTICAST [UR48], [UR14], UR58, desc[UR54] ;  /* 0x000036300e0073b4 */ /* 0x0003e2000801183a */
[----:B------:R-:W-:Y:S01]  /*1e60*/  UMOV UR25, UR49 ;  /* 0x0000003100197c82 */ /* 0x000fe20008000000 */
[----:B------:R-:W-:Y:S01]  /*1e70*/  UMOV UR27, UR35 ;  /* 0x00000023001b7c82 */ /* 0x000fe20008000000 */
[----:B------:R-:W-:Y:S01]  /*1e80*/  UMOV UR28, UR52 ;  /* 0x00000034001c7c82 */ /* 0x000fe20008000000 */
[----:B------:R-:W-:Y:S01]  /*1e90*/  UMOV UR26, UR42 ;  /* 0x0000002a001a7c82 */ /* 0x000fe20008000000 */
[----:B------:R-:W-:Y:S01]  /*1ea0*/  UMOV UR17, UR49 ;  /* 0x0000003100117c82 */ /* 0x000fe20008000000 */
[----:B------:R-:W-:Y:S01]  /*1eb0*/  UMOV UR21, UR52 ;  /* 0x0000003400157c82 */ /* 0x000fe20008000000 */
[----:B------:R-:W-:Y:S01]  /*1ec0*/  UMOV UR10, URZ ;  /* 0x000000ff000a7c82 */ /* 0x000fe20008000000 */
[----:B------:R1:W-:Y:S01]  /*1ed0*/  UTMALDG.3D.MULTICAST [UR40], [UR14], UR58, desc[UR54] ;  /* 0x000036280e0073b4 */ /* 0x0003e2000801183a */
[----:B------:R-:W-:Y:S01]  /*1ee0*/  UMOV UR9, UR49 ;  /* 0x0000003100097c82 */ /* 0x000fe20008000000 */
[----:B------:R-:W-:Y:S01]  /*1ef0*/  UMOV UR13, UR52 ;  /* 0x00000034000d7c82 */ /* 0x000fe20008000000 */
[----:B------:R1:W-:Y:S01]  /*1f00*/  UTMALDG.3D [UR32], [UR22], desc[UR54] ;  /* 0x00003620160075b4 */ /* 0x0003e20008011000 */
[----:B------:R1:W-:Y:S01]  /*1f10*/  UTMALDG.3D [UR24], [UR22], desc[UR54] ;  /* 0x00003618160075b4 */ /* 0x0003e20008011000 */
[----:B------:R1:W-:Y:S01]  /*1f20*/  UTMALDG.4D.MULTICAST [UR16], [UR38], UR58, desc[UR54] ;  /* 0x00003610260073b4 */ /* 0x0003e2000801983a */
[----:B------:R1:W-:Y:S02]  /*1f30*/  UTMALDG.4D [UR8], [UR30], desc[UR54] ;  /* 0x000036081e0075b4 */ /* 0x0003e40008019000 */
[----:B-1----:R-:W-:Y:S01]  /*1f40*/  NOP ;  /* 0x0000000000007918 */ /* 0x002fe20000000000 */
.L_x_32:
[----:B------:R-:W-:Y:S05]  /*1f50*/  BSYNC.RECONVERGENT B0 ;  /* 0x0000000000007941 */ /* 0x000fea0003800200 */
.L_x_31:
[----:B------:R-:W-:Y:S01]  /*1f60*/  UIADD3 UR7, UPT, UPT, UR7, 0x1, URZ ;  /* 0x0000000107077890 */ /* 0x000fe2000fffe0ff */
[----:B------:R-:W-:Y:S01]  /*1f70*/  UMOV UR5, UR29 ;  /* 0x0000001d00057c82 */ /* 0x000fe20008000000 */
[----:B------:R-:W-:Y:S02]  /*1f80*/  UMOV UR14, UR45 ;  /* 0x0000002d000e7c82 */ /* 0x000fe40008000000 */
[----:B------:R-:W-:-:S09]  /*1f90*/  UISETP.NE.AND UP0, UPT, UR7, UR45, UPT ;  /* 0x0000002d0700728c */ /* 0x000fd2000bf05270 */
[----:B------:R-:W-:Y:S05]  /*1fa0*/  BRA.U UP0, `(.L_x_33) ;  /* 0xfffffff900bc7547 */ /* 0x000fea000b83ffff */
.L_x_25:
[----:B------:R-:W-:Y:S01]  /*1fb0*/  ULEA UR4, UR29, UR6, 0x3 ;  /* 0x000000061d047291 */ /* 0x000fe2000f8e18ff */
[----:B-1----:R-:W-:Y:S01]  /*1fc0*/  SHF.L.U32 R2, R15, 0x1f, RZ ;  /* 0x0000001f0f027819 */ /* 0x002fe200000006ff */
[----:B------:R-:W-:Y:S01]  /*1fd0*/  @!P1 SYNCS.ARRIVE.TRANS64.A1T0 RZ, [UR6+0x68], RZ ;  /* 0x000068ffffff99a7 */ /* 0x000fe20008100006 */
[----:B------:R-:W-:-:S06]  /*1fe0*/  UISETP.GT.AND UP0, UPT, UR61, UR60, UPT ;  /* 0x0000003c3d00728c */ /* 0x000fcc000bf04270 */
[----:B------:R1:W1:Y:S03]  /*1ff0*/  SYNCS.PHASECHK.TRANS64.TRYWAIT P1, [UR4+0x10], R2 ;  /* 0x00001002ff0075a7 */ /* 0x0002660008021104 */
[----:B------:R-:W-:Y:S05]  /*2000*/  BRA.U !UP0, `(.L_x_34) ;  /* 0x0000000508487547 */ /* 0x000fea000b800000 */
[----:B------:R-:W-:Y:S01]  /*2010*/  UIADD3 UR15, UPT, UPT, UR62, UR14, URZ ;  /* 0x0000000e3e0f7290 */ /* 0x000fe2000fffe0ff */
[----:B------:R-:W-:-:S11]  /*2020*/  UMOV UR7, UR29 ;  /* 0x0000001d00077c82 */ /* 0x000fd60008000000 */
.L_x_42:
[----:B------:R-:W-:Y:S01]  /*2030*/  ULEA UR49, UR7, UR6, 0x3 ;  /* 0x0000000607317291 */ /* 0x000fe2000f8e18ff */
[----:B--2---:R-:W-:Y:S01]  /*2040*/  @!P5 MOV R3, 0x10800 ;  /* 0x000108000003d802 */ /* 0x004fe20000000f00 */
[----:B-1----:R-:W-:Y:S10]  /*2050*/  @P1 BRA `(.L_x_35) ;  /* 0x00000000000c1947 */ /* 0x002ff40003800000 */
[----:B------:R-:W-:-:S04]  /*2060*/  SHF.L.U32 R4, R15, 0x1f, RZ ;  /* 0x0000001f0f047819 */ /* 0x000fc800000006ff */
[----:B------:R-:W1:Y:S02]  /*2070*/  SYNCS.PHASECHK.TRANS64.TRYWAIT P0, [UR49+0x10], R4 ;  /* 0x00001004ff0075a7 */ /* 0x000e640008001131 */
[----:B-1----:R-:W-:Y:S05]  /*2080*/  @!P0 BRA `(.L_x_36) ;  /* 0x0000007c00048947 */ /* 0x002fea0003800000 */
.L_x_35:
[----:B------:R2:W-:Y:S01]  /*2090*/  @!P5 SYNCS.ARRIVE.TRANS64 RZ, [UR49], R3 ;  /* 0x00000003ffffd9a7 */ /* 0x0005e20008000031 */
[----:B------:R-:W-:-:S04]  /*20a0*/  ULOP3.LUT UR4, UR56, 0x2, URZ, 0xfc, !UPT ;  /* 0x0000000238047892 */ /* 0x000fc8000f8efcff */
[----:B------:R-:W-:-:S09]  /*20b0*/  UISETP.NE.AND UP0, UPT, UR4, 0x2, UPT ;  /* 0x000000020400788c */ /* 0x000fd2000bf05270 */
[----:B------:R-:W-:Y:S05]  /*20c0*/  BRA.U UP0, `(.L_x_37) ;  /* 0x0000000100047547 */ /* 0x000fea000b800000 */
[----:B------:R-:W-:Y:S05]  /*20d0*/  BPT.TRAP 0x1 ;  /* 0x000000040000795c */ /* 0x000fea0000300000 */
.L_x_37:
[----:B------:R-:W-:Y:S04]  /*20e0*/  BSSY.RECONVERGENT B0, `(.L_x_38) ;  /* 0x0000003000007945 */ /* 0x000fe80003800200 */
[----:B------:R-:W-:Y:S05]  /*20f0*/  @P4 BRA `(.L_x_39) ;  /* 0x0000000000044947 */ /* 0x000fea0003800000 */
[----:B------:R-:W-:Y:S05]  /*2100*/  BPT.TRAP 0x1 ;  /* 0x000000040000795c */ /* 0x000fea0000300000 */
.L_x_39:
[----:B------:R-:W-:Y:S05]  /*2110*/  BSYNC.RECONVERGENT B0 ;  /* 0x0000000000007941 */ /* 0x000fea0003800200 */
.L_x_38:
        /* <DEDUP_REMOVED lines=9> */
[----:B------:R1:W1:Y:S01]  /*21b0*/  SYNCS.PHASECHK.TRANS64.TRYWAIT P1, [UR4+0x10], R2 ;  /* 0x00001002ff0075a7 */ /* 0x0002620008021104 */
        /* <DEDUP_REMOVED lines=14> */
[----:B------:R-:W-:Y:S02]  /*22a0*/  UIADD3 UR42, UPT, UPT, UR50, 0x80, URZ ;  /* 0x00000080322a7890 */ /* 0x000fe4000fffe0ff */
[----:B------:R-:W-:Y:S02]  /*22b0*/  UIADD3 UR40, UPT, UPT, UR40, 0xc400, URZ ;  /* 0x0000c40028287890 */ /* 0x000fe4000fffe0ff */
[----:B------:R-:W-:Y:S02]  /*22c0*/  UIADD3.X UR23, UPT, UPT, URZ, UR47, URZ, UP2, !UPT ;  /* 0x0000002fff177290 */ /* 0x000fe400097fe4ff */
[----:B------:R-:W-:Y:S02]  /*22d0*/  UIADD3 UR32, UPT, UPT, UR8, 0x18400, URZ ;  /* 0x0001840008207890 */ /* 0x000fe4000fffe0ff */
[----:B------:R-:W-:-:S02]  /*22e0*/  UIADD3 UR38, UP0, UPT, UR46, 0x380, URZ ;  /* 0x000003802e267890 */ /* 0x000fc4000ff1e0ff */
[----:B------:R-:W-:Y:S02]  /*22f0*/  UIADD3 UR24, UPT, UPT, UR8, 0x1c400, URZ ;  /* 0x0001c40008187890 */ /* 0x000fe4000fffe0ff */
[----:B------:R-:W-:Y:S02]  /*2300*/  UIADD3.X UR31, UPT, UPT, URZ, UR47, URZ, UP1, !UPT ;  /* 0x0000002fff1f7290 */ /* 0x000fe40008ffe4ff */
[----:B------:R-:W-:Y:S02]  /*2310*/  ULEA.HI UR19, UR37, UR11, URZ, 0x1e ;  /* 0x0000000b25137291 */ /* 0x000fe4000f8ff0ff */
[----:B------:R-:W-:Y:S01]  /*2320*/  UIADD3 UR16, UPT, UPT, UR6, 0x28400, UR16 ;  /* 0x0002840006107890 */ /* 0x000fe2000fffe010 */
[----:B------:R-:W-:Y:S01]  /*2330*/  UMOV UR10, 0xff0000 ;  /* 0x00ff0000000a7882 */ /* 0x000fe20000000000 */
[----:B------:R-:W-:Y:S01]  /*2340*/  UMOV UR54, 0x0 ;  /* 0x0000000000367882 */ /* 0x000fe20000000000 */
[----:B------:R-:W-:Y:S01]  /*2350*/  UMOV UR55, 0x10000000 ;  /* 0x1000000000377882 */ /* 0x000fe20000000000 */
[----:B------:R-:W-:Y:S01]  /*2360*/  UIADD3 UR8, UPT, UPT, UR6, 0x28c00, UR9 ;  /* 0x00028c0006087890 */ /* 0x000fe2000fffe009 */
[----:B------:R-:W-:Y:S01]  /*2370*/  UTMALDG.3D.MULTICAST [UR48], [UR4], UR10, desc[UR54] ;  /* 0x00003630040073b4 */ /* 0x000fe2000801180a */
[----:B------:R-:W-:Y:S01]  /*2380*/  UIADD3.X UR39, UPT, UPT, URZ, UR47, URZ, UP0, !UPT ;  /* 0x0000002fff277290 */ /* 0x000fe200087fe4ff */
[----:B------:R-:W-:Y:S01]  /*2390*/  UMOV UR41, UR49 ;  /* 0x0000003100297c82 */ /* 0x000fe20008000000 */
        /* <DEDUP_REMOVED lines=8> */
[----:B------:R-:W-:Y:S01]  /*2420*/  UTMALDG.3D.MULTICAST [UR40], [UR4], UR10, desc[UR54] ;  /* 0x00003628040073b4 */ /* 0x000fe2000801180a */
[----:B------:R-:W-:Y:S01]  /*2430*/  UMOV UR26, UR42 ;  /* 0x0000002a001a7c82 */ /* 0x000fe20008000000 */
[----:B------:R-:W-:Y:S01]  /*2440*/  UMOV UR17, UR49 ;  /* 0x0000003100117c82 */ /* 0x000fe20008000000 */
[----:B------:R-:W-:Y:S01]  /*2450*/  UMOV UR21, UR52 ;  /* 0x0000003400157c82 */ /* 0x000fe20008000000 */
[----:B------:R-:W-:Y:S01]  /*2460*/  UMOV UR9, UR49 ;  /* 0x0000003100097c82 */ /* 0x000fe20008000000 */
[----:B------:R-:W-:Y:S01]  /*2470*/  UMOV UR13, UR52 ;  /* 0x00000034000d7c82 */ /* 0x000fe20008000000 */
[----:B------:R-:W-:Y:S01]  /*2480*/  UTMALDG.3D [UR32], [UR22], desc[UR54] ;  /* 0x00003620160075b4 */ /* 0x000fe20008011000 */
[----:B------:R-:W-:Y:S01]  /*2490*/  UTMALDG.3D [UR24], [UR22], desc[UR54] ;  /* 0x00003618160075b4 */ /* 0x000fe20008011000 */
[----:B------:R2:W-:Y:S02]  /*24a0*/  UTMALDG.4D.MULTICAST [UR16], [UR30], UR10, desc[UR54] ;  /* 0x000036101e0073b4 */ /* 0x0005e4000801980a */
[----:B--2---:R-:W-:-:S02]  /*24b0*/  UMOV UR10, URZ ;  /* 0x000000ff000a7c82 */ /* 0x004fc40008000000 */
[----:B------:R2:W-:Y:S02]  /*24c0*/  UTMALDG.4D [UR8], [UR38], desc[UR54] ;  /* 0x00003608260075b4 */ /* 0x0005e40008019000 */
[----:B--2---:R-:W-:Y:S01]  /*24d0*/  NOP ;  /* 0x0000000000007918 */ /* 0x004fe20000000000 */
.L_x_41:
[----:B------:R-:W-:Y:S05]  /*24e0*/  BSYNC.RECONVERGENT B0 ;  /* 0x0000000000007941 */ /* 0x000fea0003800200 */
.L_x_40:
[----:B------:R-:W-:Y:S01]  /*24f0*/  UIADD3 UR14, UPT, UPT, UR14, 0x1, URZ ;  /* 0x000000010e0e7890 */ /* 0x000fe2000fffe0ff */
[----:B------:R-:W-:-:S03]  /*2500*/  UMOV UR7, UR29 ;  /* 0x0000001d00077c82 */ /* 0x000fc60008000000 */
[----:B------:R-:W-:-:S09]  /*2510*/  UISETP.NE.AND UP0, UPT, UR14, UR15, UPT ;  /* 0x0000000f0e00728c */ /* 0x000fd2000bf05270 */
[----:B------:R-:W-:Y:S05]  /*2520*/  BRA.U UP0, `(.L_x_42) ;  /* 0xfffffff900c07547 */ /* 0x000fea000b83ffff */
.L_x_34:
[C---:B-1----:R-:W-:Y:S01]  /*2530*/  LEA R2, R14.reuse, UR6, 0x3 ;  /* 0x000000060e027c11 */ /* 0x042fe2000f8e18ff */
[----:B------:R-:W-:Y:S01]  /*2540*/  NOP ;  /* 0x0000000000007918 */ /* 0x000fe20000000000 */
[----:B--2---:R-:W-:Y:S02]  /*2550*/  SHF.L.U32 R3, R13, 0x1f, RZ ;  /* 0x0000001f0d037819 */ /* 0x004fe400000006ff */
[----:B------:R-:W-:Y:S02]  /*2560*/  LEA R4, R14, UR6, 0x4 ;  /* 0x000000060e047c11 */ /* 0x000fe4000f8e20ff */
[----:B------:R-:W1:Y:S02]  /*2570*/  SYNCS.PHASECHK.TRANS64.TRYWAIT P0, [R2+URZ+0x70], R3 ;  /* 0x00007003020075a7 */ /* 0x000e6400080011ff */
[----:B-1----:R-:W-:Y:S05]  /*2580*/  @!P0 BRA `(.L_x_43) ;  /* 0x0000007400dc8947 */ /* 0x002fea0003800000 */
.L_x_141:
[----:B------:R-:W3:Y:S01]  /*2590*/  LDS.128 R4, [R4+0xe0] ;  /* 0x0000e00004047984 */ /* 0x000ee20000000c00 */
[----:B------:R-:W-:Y:S01]  /*25a0*/  ISETP.GE.AND P0, PT, R40, 0x1, PT ;  /* 0x000000012800780c */ /* 0x000fe20003f06270 */
[----:B-1----:R-:W-:Y:S01]  /*25b0*/  VIADD R2, R2, 0x80 ;  /* 0x0000008002027836 */ /* 0x002fe20000000000 */
[----:B------:R-:W-:Y:S01]  /*25c0*/  @!PT LDS RZ, [RZ] ;  /* 0x00000000fffff984 */ /* 0x000fe20000000800 */
[----:B------:R-:W-:Y:S01]  /*25d0*/  @!PT LDS RZ, [RZ] ;  /* 0x00000000fffff984 */ /* 0x000fe20000000800 */
[----:B------:R-:W-:Y:S01]  /*25e0*/  @!PT LDS RZ, [RZ] ;  /* 0x00000000fffff984 */ /* 0x000fe20000000800 */
[----:B------:R-:W-:Y:S01]  /*25f0*/  @!PT LDS RZ, [RZ] ;  /* 0x00000000fffff984 */ /* 0x000fe20000000800 */
[----:B------:R1:W-:Y:S06]  /*2600*/  MEMBAR.ALL.CTA ;  /* 0x0000000000007992 */ /* 0x0003ec0000008000 */
[----:B-1----:R-:W1:Y:S01]  /*2610*/  FENCE.VIEW.ASYNC.S ;  /* 0x00000000000073c6 */ /* 0x002e620000000000 */
[----:B------:R-:W-:-:S04]  /*2620*/  PRMT R2, RZ, 0x654, R2 ;  /* 0x00000654ff027816 */ /* 0x000fc80000000002 */
[----:B-1----:R1:W-:Y:S01]  /*2630*/  SYNCS.ARRIVE.TRANS64.RED.A1T0 RZ, [R2+URZ], RZ ;  /* 0x000000ff02ff79a7 */ /* 0x0023e200081004ff */
[----:B---3--:R-:W-:-:S13]  /*2640*/  LOP3.LUT P2, RZ, R6, 0x1, RZ, 0xc0, !PT ;  /* 0x0000000106ff7812 */ /* 0x008fda000784c0ff */
[----:B------:R-:W-:Y:S01]  /*2650*/  @P2 SHF.R.U32.HI R3, RZ, 0x10, R5 ;  /* 0x00000010ff032819 */ /* 0x000fe20000011605 */
[----:B------:R-:W-:Y:S01]  /*2660*/  VOTEU.ANY UP0, P2 ;  /* 0x0000000000ff7886 */ /* 0x000fe20001000100 */
[----:B------:R-:W-:Y:S02]  /*2670*/  @P2 MOV R10, R4 ;  /* 0x00000004000a2202 */ /* 0x000fe40000000f00 */
[----:B------:R-:W-:Y:S02]  /*2680*/  @P2 R2UR.BROADCAST UR4, R3 ;  /* 0x00000000030422ca */ /* 0x000fe400008e0000 */
[----:B------:R-:W-:-:S11]  /*2690*/  @P2 LOP3.LUT R9, R5, 0xffff, RZ, 0xc0, !PT ;  /* 0x0000ffff05092812 */ /* 0x000fd600078ec0ff */
[----:B------:R-:W-:Y:S01]  /*26a0*/  @UP0 UMOV UR52, UR4 ;  /* 0x0000000400340c82 */ /* 0x000fe20008000000 */
[----:B-1----:R-:W-:Y:S05]  /*26b0*/  @!P0 BRA `(.L_x_44) ;  /* 0x0000000000b88947 */ /* 0x002fea0003800000 */
[----:B------:R-:W4:Y:S01]  /*26c0*/  LDC.64 R4, c[0x0][0xf18] ;  /* 0x0003c600ff047b82 */ /* 0x000f220000000a00 */
[----:B------:R-:W-:-:S07]  /*26d0*/  ISETP.NE.AND P3, PT, R40, 0x1, PT ;  /* 0x000000012800780c */ /* 0x000fce0003f65270 */
[----:B------:R-:W1:Y:S08]  /*26e0*/  LDC.64 R6, c[0x0][0xf10] ;  /* 0x0003c400ff067b82 */ /* 0x000e700000000a00 */
[----:B------:R-:W2:Y:S08]  /*26f0*/  LDC R16, c[0x0][0xf20] ;  /* 0x0003c800ff107b82 */ /* 0x000eb00000000800 */
[----:B------:R-:W3:Y:S01]  /*2700*/  LDC R17, c[0x0][0xf0c] ;  /* 0x0003c300ff117b82 */ /* 0x000ee20000000800 */
[----:B----4-:R-:W-:Y:S01]  /*2710*/  IMAD.HI.U32 R19, R0, R5, RZ ;  /* 0x0000000500137227 */ /* 0x010fe200078e00ff */
[----:B------:R-:W-:-:S03]  /*2720*/  ISETP.NE.AND P0, PT, R4, 0x1, PT ;  /* 0x000000010400780c */ /* 0x000fc60003f05270 */
[----:B------:R-:W-:-:S03]  /*2730*/  IMAD.HI.U32 R5, R9, R5, RZ ;  /* 0x0000000509057227 */ /* 0x000fc600078e00ff */
[----:B------:R-:W4:Y:S01]  /*2740*/  LDC.64 R2, c[0x0][0xf28] ;  /* 0x0003ca00ff027b82 */ /* 0x000f220000000a00 */
[----:B-1----:R-:W-:-:S04]  /*2750*/  IMAD.HI.U32 R20, R8, R6, RZ ;  /* 0x0000000608147227 */ /* 0x002fc800078e00ff */
[----:B------:R-:W-:Y:S01]  /*2760*/  IMAD.HI.U32 R21, R10, R6, RZ ;  /* 0x000000060a157227 */ /* 0x000fe200078e00ff */
[----:B------:R-:W-:Y:S02]  /*2770*/  SHF.R.U32.HI R20, RZ, R7, R20 ;  /* 0x00000007ff147219 */ /* 0x000fe40000011614 */
[-C--:B--2---:R-:W-:Y:S02]  /*2780*/  SHF.R.U32.HI R19, RZ, R16.reuse, R19 ;  /* 0x00000010ff137219 */ /* 0x084fe40000011613 */
[----:B------:R-:W-:Y:S02]  /*2790*/  SHF.R.U32.HI R5, RZ, R16, R5 ;  /* 0x00000010ff057219 */ /* 0x000fe40000011605 */
[----:B------:R-:W-:Y:S02]  /*27a0*/  SEL R19, R0, R19, !P0 ;  /* 0x0000001300137207 */ /* 0x000fe40004000000 */
[----:B------:R-:W-:Y:S02]  /*27b0*/  SHF.R.U32.HI R21, RZ, R7, R21 ;  /* 0x00000007ff157219 */ /* 0x000fe40000011615 */
[----:B---3--:R-:W-:-:S02]  /*27c0*/  ISETP.NE.AND P1, PT, R17, 0x1, PT ;  /* 0x000000011100780c */ /* 0x008fc40003f25270 */
[----:B------:R-:W-:Y:S02]  /*27d0*/  SEL R5, R9, R5, !P0 ;  /* 0x0000000509057207 */ /* 0x000fe40004000000 */
[----:B------:R-:W-:Y:S02]  /*27e0*/  SEL R20, R8, R20, !P1 ;  /* 0x0000001408147207 */ /* 0x000fe40004800000 */
[----:B------:R-:W-:Y:S01]  /*27f0*/  SEL R21, R10, R21, !P1 ;  /* 0x000000150a157207 */ /* 0x000fe20004800000 */
[----:B----4-:R-:W-:-:S04]  /*2800*/  IMAD.HI.U32 R18, R19, R2, RZ ;  /* 0x0000000213127227 */ /* 0x010fc800078e00ff */
[----:B------:R-:W-:Y:S01]  /*2810*/  IMAD.HI.U32 R6, R20, R2, RZ ;  /* 0x0000000214067227 */ /* 0x000fe200078e00ff */
[----:B------:R-:W-:-:S04]  /*2820*/  @P3 SHF.R.U32.HI R19, RZ, R3, R18 ;  /* 0x00000003ff133219 */ /* 0x000fc80000011612 */
[----:B------:R-:W-:Y:S01]  /*2830*/  @P3 SHF.R.U32.HI R20, RZ, R3, R6 ;  /* 0x00000003ff143219 */ /* 0x000fe20000011606 */
[----:B------:R-:W-:-:S04]  /*2840*/  IMAD R19, R40, R19, RZ ;  /* 0x0000001328137224 */ /* 0x000fc800078e02ff */
[----:B------:R-:W-:Y:S01]  /*2850*/  IMAD R6, R40, R20, RZ ;  /* 0x0000001428067224 */ /* 0x000fe200078e02ff */
[----:B------:R-:W-:-:S04]  /*2860*/  ISETP.GE.AND P0, PT, R5, R19, PT ;  /* 0x000000130500720c */ /* 0x000fc80003f06270 */
[----:B------:R-:W-:Y:S01]  /*2870*/  ISETP.GE.OR P0, PT, R21, R6, P0 ;  /* 0x000000061500720c */ /* 0x000fe20000706670 */
[----:B------:R-:W-:-:S05]  /*2880*/  IMAD.HI.U32 R6, R5, R2, RZ ;  /* 0x0000000205067227 */ /* 0x000fca00078e00ff */
[----:B------:R-:W-:-:S04]  /*2890*/  SHF.R.U32.HI R6, RZ, R3, R6 ;  /* 0x00000003ff067219 */ /* 0x000fc80000011606 */
[----:B------:R-:W-:-:S03]  /*28a0*/  SEL R6, R5, R6, !P3 ;  /* 0x0000000605067207 */ /* 0x000fc60005800000 */
[----:B------:R-:W-:-:S04]  /*28b0*/  @!P0 IMAD.HI.U32 R7, R21, R2, RZ ;  /* 0x0000000215078227 */ /* 0x000fc800078e00ff */
[----:B------:R-:W-:Y:S01]  /*28c0*/  IMAD.MOV R2, RZ, RZ, -R6 ;  /* 0x000000ffff027224 */ /* 0x000fe200078e0a06 */
[----:B------:R-:W-:Y:S02]  /*28d0*/  @!P0 SHF.R.U32.HI R3, RZ, R3, R7 ;  /* 0x00000003ff038219 */ /* 0x000fe40000011607 */
[----:B------:R-:W-:Y:S01]  /*28e0*/  IADD3 R7, PT, PT, -R5, RZ, RZ ;  /* 0x000000ff05077210 */ /* 0x000fe20007ffe1ff */
[----:B------:R-:W-:Y:S01]  /*28f0*/  IMAD R2, R40, R2, R5 ;  /* 0x0000000228027224 */ /* 0x000fe200078e0205 */
[----:B------:R-:W-:-:S03]  /*2900*/  @!P0 SEL R3, R21, R3, !P3 ;  /* 0x0000000315038207 */ /* 0x000fc60005800000 */
[----:B------:R-:W-:Y:S02]  /*2910*/  IMAD R7, R4, R7, R9 ;  /* 0x0000000704077224 */ /* 0x000fe400078e0209 */
[--C-:B------:R-:W-:Y:S02]  /*2920*/  @!P0 IMAD.IADD R6, R6, 0x1, -R3.reuse ;  /* 0x0000000106068824 */ /* 0x100fe400078e0a03 */
[----:B------:R-:W-:Y:S01]  /*2930*/  @!P0 IMAD R3, R2, R20, R3 ;  /* 0x0000001402038224 */ /* 0x000fe200078e0203 */
[----:B------:R-:W-:Y:S01]  /*2940*/  IADD3 R2, PT, PT, -R21, RZ, RZ ;  /* 0x000000ff15027210 */ /* 0x000fe20007ffe1ff */
[----:B------:R-:W-:Y:S02]  /*2950*/  @!P0 IMAD R5, R40, R6, R21 ;  /* 0x0000000628058224 */ /* 0x000fe400078e0215 */
[----:B------:R-:W-:Y:S02]  /*2960*/  @!P0 IMAD.MOV.U32 R21, RZ, RZ, R3 ;  /* 0x000000ffff158224 */ /* 0x000fe400078e0003 */
[----:B------:R-:W-:-:S02]  /*2970*/  IMAD R2, R17, R2, R10 ;  /* 0x0000000211027224 */ /* 0x000fc400078e020a */
[----:B------:R-:W-:Y:S02]  /*2980*/  IMAD R9, R5, R4, R7 ;  /* 0x0000000405097224 */ /* 0x000fe400078e0207 */
[----:B------:R-:W-:Y:S02]  /*2990*/  IMAD R10, R21, R17, R2 ;  /* 0x00000011150a7224 */ /* 0x000fe400078e0202 */
.L_x_44:
[----:B------:R-:W1:Y:S02]  /*29a0*/  LDCU UR4, c[0x0][0xf30] ;  /* 0x0001e600ff0477ac */ /* 0x000e640008000800 */
[----:B-1----:R-:W-:-:S09]  /*29b0*/  UISETP.NE.AND UP0, UPT, UR4, 0x1, UPT ;  /* 0x000000010400788c */ /* 0x002fd2000bf05270 */
[----:B------:R-:W-:Y:S05]  /*29c0*/  BRA.U UP0, `(.L_x_45) ;  /* 0x0000000100407547 */ /* 0x000fea000b800000 */
[----:B------:R-:W1:Y:S08]  /*29d0*/  LDC.64 R4, c[0x0][0xf10] ;  /* 0x0003c400ff047b82 */ /* 0x000e700000000a00 */
[----:B------:R-:W2:Y:S08]  /*29e0*/  LDC.64 R2, c[0x0][0xf18] ;  /* 0x0003c600ff027b82 */ /* 0x000eb00000000a00 */
[----:B------:R-:W3:Y:S08]  /*29f0*/  LDC R6, c[0x0][0xf20] ;  /* 0x0003c800ff067b82 */ /* 0x000ef00000000800 */
[----:B------:R-:W4:Y:S01]  /*2a00*/  LDC R7, c[0x0][0xf0c] ;  /* 0x0003c300ff077b82 */ /* 0x000f220000000800 */
[----:B-1----:R-:W-:-:S05]  /*2a10*/  IMAD.HI.U32 R4, R10, R4, RZ ;  /* 0x000000040a047227 */ /* 0x002fca00078e00ff */
[----:B------:R-:W-:Y:S01]  /*2a20*/  SHF.R.U32.HI R4, RZ, R5, R4 ;  /* 0x00000005ff047219 */ /* 0x000fe20000011604 */
[----:B--2---:R-:W-:Y:S01]  /*2a30*/  IMAD.HI.U32 R3, R9, R3, RZ ;  /* 0x0000000309037227 */ /* 0x004fe200078e00ff */
[----:B------:R-:W-:-:S04]  /*2a40*/  ISETP.NE.AND P0, PT, R2, 0x1, PT ;  /* 0x000000010200780c */ /* 0x000fc80003f05270 */
[----:B---3--:R-:W-:-:S04]  /*2a50*/  SHF.R.U32.HI R3, RZ, R6, R3 ;  /* 0x00000006ff037219 */ /* 0x008fc80000011603 */
[----:B------:R-:W-:Y:S02]  /*2a60*/  SEL R3, R9, R3, !P0 ;  /* 0x0000000309037207 */ /* 0x000fe40004000000 */
[----:B----4-:R-:W-:-:S04]  /*2a70*/  ISETP.NE.AND P1, PT, R7, 0x1, PT ;  /* 0x000000010700780c */ /* 0x010fc80003f25270 */
[----:B------:R-:W-:-:S05]  /*2a80*/  SEL R4, R10, R4, !P1 ;  /* 0x000000040a047207 */ /* 0x000fca0004800000 */
[----:B------:R-:W-:Y:S02]  /*2a90*/  IMAD.IADD R5, R3, 0x1, -R4 ;  /* 0x0000000103057824 */ /* 0x000fe400078e0a04 */
[----:B------:R-:W-:Y:S02]  /*2aa0*/  IMAD.IADD R3, R4, 0x1, -R3 ;  /* 0x0000000104037824 */ /* 0x000fe400078e0a03 */
[----:B------:R-:W-:Y:S02]  /*2ab0*/  IMAD R10, R5, R7, R10 ;  /* 0x00000007050a7224 */ /* 0x000fe400078e020a */
[----:B------:R-:W-:-:S07]  /*2ac0*/  IMAD R9, R3, R2, R9 ;  /* 0x0000000203097224 */ /* 0x000fce00078e0209 */
.L_x_45:
[----:B------:R-:W-:Y:S01]  /*2ad0*/  VIADD R14, R14, 0x1 ;  /* 0x000000010e0e7836 */ /* 0x000fe20000000000 */
[----:B------:R-:W-:Y:S01]  /*2ae0*/  PLOP3.LUT P1, PT, PT, PT, PT, 0x80, 0x8 ;  /* 0x000000000008781c */ /* 0x000fe20003f2f070 */
[----:B------:R-:W-:Y:S02]  /*2af0*/  IMAD.IADD R2, R10, 0x1, R87 ;  /* 0x000000010a027824 */ /* 0x000fe400078e0257 */
[----:B------:R-:W-:Y:S01]  /*2b00*/  IMAD.IADD R3, R9, 0x1, R86 ;  /* 0x0000000109037824 */ /* 0x000fe200078e0256 */
[----:B------:R-:W-:Y:S02]  /*2b10*/  ISETP.NE.AND P0, PT, R14, 0x2, PT ;  /* 0x000000020e00780c */ /* 0x000fe40003f05270 */
[----:B------:R-:W-:Y:S02]  /*2b20*/  R2UR UR20, R2 ;  /* 0x00000000021472ca */ /* 0x000fe400000e0000 */
[----:B------:R-:W-:Y:S02]  /*2b30*/  SEL R2, RZ, 0x1, P0 ;  /* 0x00000001ff027807 */ /* 0x000fe40000000000 */
[----:B------:R-:W-:-:S02]  /*2b40*/  R2UR UR12, R3 ;  /* 0x00000000030c72ca */ /* 0x000fc400000e0000 */
[----:B------:R-:W-:Y:S02]  /*2b50*/  LOP3.LUT R13, R13, R2, RZ, 0x3c, !PT ;  /* 0x000000020d0d7212 */ /* 0x000fe400078e3cff */
[----:B------:R-:W-:Y:S01]  /*2b60*/  SEL R14, R14, RZ, P0 ;  /* 0x000000ff0e0e7207 */ /* 0x000fe20000000000 */
[----:B------:R-:W-:Y:S10]  /*2b70*/  @P2 BRA `(.L_x_46) ;  /* 0xffffffec00542947 */ /* 0x000ff4000383ffff */
[----:B------:R-:W-:Y:S01]  /*2b80*/  UIADD3 UR6, UPT, UPT, UR6, 0x10, URZ ;  /* 0x0000001006067890 */ /* 0x000fe2000fffe0ff */
[----:B------:R-:W-:-:S03]  /*2b90*/  SHF.L.U32 R2, R15, 0x1f, RZ ;  /* 0x0000001f0f027819 */ /* 0x000fc600000006ff */
[----:B------:R-:W-:-:S09]  /*2ba0*/  ULEA UR4, UR29, UR6, 0x3 ;  /* 0x000000061d047291 */ /* 0x000fd2000f8e18ff */
[----:B------:R-:W1:Y:S02]  /*2bb0*/  SYNCS.PHASECHK.TRANS64.TRYWAIT P0, [UR4], R2 ;  /* 0x00000002ff0075a7 */ /* 0x000e640008001104 */
[----:B-1----:R-:W-:Y:S05]  /*2bc0*/  @!P0 BRA `(.L_x_47) ;  /* 0x0000007000608947 */ /* 0x002fea0003800000 */
.L_x_143:
[----:B------:R-:W-:-:S04]  /*2bd0*/  UIADD3 UR4, UPT, UPT, UR29, 0x1, URZ ;  /* 0x000000011d047890 */ /* 0x000fc8000fffe0ff */
[----:B------:R-:W-:-:S04]  /*2be0*/  UISETP.NE.AND UP0, UPT, UR4, 0x2, UPT ;  /* 0x000000020400788c */ /* 0x000fc8000bf05270 */
[----:B------:R-:W-:Y:S02]  /*2bf0*/  USEL UR5, URZ, 0x1, UP0 ;  /* 0x00000001ff057887 */ /* 0x000fe40008000000 */
[----:B------:R-:W-:-:S04]  /*2c00*/  USEL UR4, UR4, URZ, UP0 ;  /* 0x000000ff04047287 */ /* 0x000fc80008000000 */
[----:B------:R-:W-:Y:S01]  /*2c10*/  ULEA UR4, UR4, UR6, 0x3 ;  /* 0x0000000604047291 */ /* 0x000fe2000f8e18ff */
[----:B-1----:R-:W-:-:S04]  /*2c20*/  LOP3.LUT R2, R15, UR5, RZ, 0x3c, !PT ;  /* 0x000000050f027c12 */ /* 0x002fc8000f8e3cff */
[----:B------:R-:W-:Y:S01]  /*2c30*/  SHF.L.U32 R2, R2, 0x1f, RZ ;  /* 0x0000001f02027819 */ /* 0x000fe200000006ff */
[----:B----4-:R-:W-:-:S07]  /*2c40*/  IMAD.U32 R0, RZ, RZ, UR4 ;  /* 0x00000004ff007e24 */ /* 0x010fce000f8e00ff */
.L_x_48:
[----:B-1----:R1:W2:Y:S02]  /*2c50*/  SYNCS.PHASECHK.TRANS64.TRYWAIT P0, [R0+URZ], R2 ;  /* 0x00000002000075a7 */ /* 0x0022a400080011ff */
[----:B--2---:R-:W-:Y:S05]  /*2c60*/  @!P0 NANOSLEEP.SYNCS 0x989680 ;  /* 0x009896800000895d */ /* 0x004fea0003900000 */
[----:B------:R-:W2:Y:S02]  /*2c70*/  @!P0 SYNCS.PHASECHK.TRANS64 P0, [R0+URZ], R2 ;  /* 0x00000002000085a7 */ /* 0x000ea400080010ff */
[----:B--2---:R-:W-:Y:S05]  /*2c80*/  @P0 EXIT ;  /* 0x000000000000094d */ /* 0x004fea0003800000 */
[----:B------:R-:W-:Y:S05]  /*2c90*/  BRA `(.L_x_48) ;  /* 0xfffffffc00ec7947 */ /* 0x000fea000383ffff */
.L_x_22:
[----:B------:R-:W-:-:S04]  /*2ca0*/  UISETP.NE.AND UP0, UPT, UR59, URZ, UPT ;  /* 0x000000ff3b00728c */ /* 0x000fc8000bf05270 */
[----:B------:R-:W-:-:S09]  /*2cb0*/  UISETP.NE.OR UP0, UPT, UR21, 0x1, UP0 ;  /* 0x000000011500788c */ /* 0x000fd20008705670 */
[----:B------:R-:W-:Y:S05]  /*2cc0*/  BRA.U UP0, `(.L_x_49) ;  /* 0x0000000500487547 */ /* 0x000fea000b800000 */
[----:B------:R-:W-:Y:S01]  /*2cd0*/  ISETP.GE.U32.AND P2, PT, R2, 0x8, PT ;  /* 0x000000080200780c */ /* 0x000fe20003f46070 */
[----:B------:R-:W-:Y:S01]  /*2ce0*/  IMAD.MOV.U32 R12, RZ, RZ, 0x1 ;  /* 0x00000001ff0c7424 */ /* 0x000fe200078e00ff */
[----:B------:R-:W-:Y:S02]  /*2cf0*/  CS2R R10, SRZ ;  /* 0x00000000000a7805 */ /* 0x000fe4000001ff00 */
[----:B------:R-:W-:Y:S01]  /*2d00*/  CS2R R8, SRZ ;  /* 0x0000000000087805 */ /* 0x000fe2000001ff00 */
[----:B------:R-:W-:Y:S01]  /*2d10*/  UMOV UR6, 0x400 ;  /* 0x0000040000067882 */ /* 0x000fe20000000000 */
[----:B------:R-:W-:Y:S01]  /*2d20*/  UMOV UR5, URZ ;  /* 0x000000ff00057c82 */ /* 0x000fe20008000000 */
[----:B------:R-:W-:-:S12]  /*2d30*/  ULEA UR6, UR59, UR6, 0x18 ;  /* 0x000000063b067291 */ /* 0x000fd8000f8ec0ff */
.L_x_53:
[----:B------:R-:W-:Y:S02]  /*2d40*/  LEA R0, R8, UR6, 0x3 ;  /* 0x0000000608007c11 */ /* 0x000fe4000f8e18ff */
[----:B------:R-:W-:-:S03]  /*2d50*/  SHF.L.U32 R4, R9, 0x1f, RZ ;  /* 0x0000001f09047819 */ /* 0x000fc600000006ff */
[----:B------:R-:W-:Y:S01]  /*2d60*/  VIADD R5, R0, 0xc0 ;  /* 0x000000c000057836 */ /* 0x000fe20000000000 */
[----:B------:R-:W1:Y:S02]  /*2d70*/  SYNCS.PHASECHK.TRANS64.TRYWAIT P0, [R0+URZ+0xb0], R4 ;  /* 0x0000b004000075a7 */ /* 0x000e6400080011ff */
[----:B-1----:R-:W-:Y:S05]  /*2d80*/  @!P0 BRA `(.L_x_50) ;  /* 0x0000007000088947 */ /* 0x002fea0003800000 */
.L_x_144:
[----:B------:R-:W-:Y:S01]  /*2d90*/  ULEA UR4, UR5, UR6, 0x3 ;  /* 0x0000000605047291 */ /* 0x000fe2000f8e18ff */
[----:B-1----:R-:W-:Y:S01]  /*2da0*/  PRMT R0, RZ, 0x654, R5 ;  /* 0x00000654ff007816 */ /* 0x002fe20000000005 */
[----:B------:R-:W-:Y:S01]  /*2db0*/  @!P2 IMAD.MOV.U32 R4, RZ, RZ, 0x10 ;  /* 0x00000010ff04a424 */ /* 0x000fe200078e00ff */
[----:B------:R-:W-:Y:S01]  /*2dc0*/  SHF.L.U32 R5, R12, 0x1f, RZ ;  /* 0x0000001f0c057819 */ /* 0x000fe200000006ff */
[----:B------:R-:W-:Y:S01]  /*2dd0*/  UIADD3 UR7, UPT, UPT, UR4, 0x70, URZ ;  /* 0x0000007004077890 */ /* 0x000fe2000fffe0ff */
[----:B------:R1:W-:Y:S05]  /*2de0*/  SYNCS.ARRIVE.TRANS64.RED.A1T0 RZ, [R0+URZ], RZ ;  /* 0x000000ff00ff79a7 */ /* 0x0003ea00081004ff */
[----:B------:R-:W-:Y:S01]  /*2df0*/  IMAD.U32 R6, RZ, RZ, UR7 ;  /* 0x00000007ff067e24 */ /* 0x000fe2000f8e00ff */
[----:B------:R-:W3:Y:S04]  /*2e00*/  SYNCS.PHASECHK.TRANS64.TRYWAIT P0, [UR4+0x80], R5 ;  /* 0x00008005ff0075a7 */ /* 0x000ee80008001104 */
[----:B------:R-:W-:Y:S01]  /*2e10*/  PRMT R6, R2, 0x654, R6 ;  /* 0x0000065402067816 */ /* 0x000fe20000000006 */
[----:B-1-3--:R-:W-:Y:S06]  /*2e20*/  @!P0 BRA `(.L_x_51) ;  /* 0x0000006c00f48947 */ /* 0x00afec0003800000 */
.L_x_146:
[----:B------:R-:W-:Y:S01]  /*2e30*/  ULEA UR8, UR5, UR6, 0x4 ;  /* 0x0000000605087291 */ /* 0x000fe2000f8e20ff */
[----:B------:R-:W-:Y:S01]  /*2e40*/  SEL R3, R6, R3, !P2 ;  /* 0x0000000306037207 */ /* 0x000fe20005000000 */
[----:B------:R-:W-:Y:S01]  /*2e50*/  UIADD3 UR9, UPT, UPT, UR4, 0x70, URZ ;  /* 0x0000007004097890 */ /* 0x000fe2000fffe0ff */
[----:B-1----:R-:W-:Y:S01]  /*2e60*/  LEA R0, R11, UR6, 0x3 ;  /* 0x000000060b007c11 */ /* 0x002fe2000f8e18ff */
[----:B------:R-:W-:Y:S01]  /*2e70*/  UIADD3 UR8, UPT, UPT, UR8, 0xe0, URZ ;  /* 0x000000e008087890 */ /* 0x000fe2000fffe0ff */
[----:B------:R1:W-:Y:S01]  /*2e80*/  @!P2 SYNCS.ARRIVE.TRANS64.RED RZ, [R3+URZ], R4 ;  /* 0x0000000403ffa9a7 */ /* 0x0003e200080004ff */
[----:B------:R-:W-:Y:S01]  /*2e90*/  UIADD3 UR4, UPT, UPT, UR5, 0x1, URZ ;  /* 0x0000000105047890 */ /* 0x000fe2000fffe0ff */
[----:B------:R-:W-:-:S03]  /*2ea0*/  VIADD R8, R8, 0x1 ;  /* 0x0000000108087836 */ /* 0x000fc60000000000 */
[----:B------:R-:W-:Y:S02]  /*2eb0*/  UISETP.NE.AND UP0, UPT, UR4, 0x2, UPT ;  /* 0x000000020400788c */ /* 0x000fe4000bf05270 */
[----:B------:R-:W-:Y:S01]  /*2ec0*/  ISETP.NE.AND P0, PT, R8, 0x2, PT ;  /* 0x000000020800780c */ /* 0x000fe20003f05270 */
[----:B------:R-:W-:Y:S06]  /*2ed0*/  UGETNEXTWORKID.BROADCAST [UR8], [UR9] ;  /* 0x00000000080073ca */ /* 0x000fec0008000100 */
[----:B------:R-:W-:Y:S02]  /*2ee0*/  USEL UR7, URZ, 0x1, UP0 ;  /* 0x00000001ff077887 */ /* 0x000fe40008000000 */
[----:B------:R-:W-:-:S04]  /*2ef0*/  USEL UR5, UR4, URZ, UP0 ;  /* 0x000000ff04057287 */ /* 0x000fc80008000000 */
[----:B------:R-:W-:Y:S02]  /*2f00*/  LOP3.LUT R12, R12, UR7, RZ, 0x3c, !PT ;  /* 0x000000070c0c7c12 */ /* 0x000fe4000f8e3cff */
[----:B-1----:R-:W-:-:S04]  /*2f10*/  SHF.L.U32 R4, R10, 0x1f, RZ ;  /* 0x0000001f0a047819 */ /* 0x002fc800000006ff */
[----:B------:R-:W1:Y:S02]  /*2f20*/  SYNCS.PHASECHK.TRANS64.TRYWAIT P1, [R0+URZ+0x70], R4 ;  /* 0x00007004000075a7 */ /* 0x000e6400080211ff */
[----:B-1----:R-:W-:Y:S05]  /*2f30*/  @!P1 BRA `(.L_x_52) ;  /* 0x0000006c00c89947 */ /* 0x002fea0003800000 */
.L_x_147:
[C---:B-1----:R-:W-:Y:S01]  /*2f40*/  LEA R4, R11.reuse, UR6, 0x4 ;  /* 0x000000060b047c11 */ /* 0x042fe2000f8e20ff */
[----:B------:R-:W-:Y:S01]  /*2f50*/  VIADD R0, R0, 0x80 ;  /* 0x0000008000007836 */ /* 0x000fe20000000000 */
[----:B------:R-:W-:Y:S01]  /*2f60*/  SEL R8, R8, RZ, P0 ;  /* 0x000000ff08087207 */ /* 0x000fe20000000000 */
[----:B------:R-:W-:-:S03]  /*2f70*/  VIADD R11, R11, 0x1 ;  /* 0x000000010b0b7836 */ /* 0x000fc60000000000 */
[----:B------:R-:W1:Y:S01]  /*2f80*/  LDS.128 R4, [R4+0xe0] ;  /* 0x0000e00004047984 */ /* 0x000e620000000c00 */
[----:B------:R-:W-:Y:S02]  /*2f90*/  PRMT R0, RZ, 0x654, R0 ;  /* 0x00000654ff007816 */ /* 0x000fe40000000000 */
[C---:B------:R-:W-:Y:S01]  /*2fa0*/  ISETP.NE.AND P1, PT, R11.reuse, 0x2, PT ;  /* 0x000000020b00780c */ /* 0x040fe20003f25270 */
[----:B------:R-:W-:Y:S01]  /*2fb0*/  @!PT LDS RZ, [RZ] ;  /* 0x00000000fffff984 */ /* 0x000fe20000000800 */
[----:B------:R-:W-:Y:S01]  /*2fc0*/  @!PT LDS RZ, [RZ] ;  /* 0x00000000fffff984 */ /* 0x000fe20000000800 */
[----:B------:R-:W-:Y:S01]  /*2fd0*/  @!PT LDS RZ, [RZ] ;  /* 0x00000000fffff984 */ /* 0x000fe20000000800 */
[----:B------:R-:W-:Y:S01]  /*2fe0*/  @!PT LDS RZ, [RZ] ;  /* 0x00000000fffff984 */ /* 0x000fe20000000800 */
[----:B------:R3:W-:Y:S06]  /*2ff0*/  MEMBAR.ALL.CTA ;  /* 0x0000000000007992 */ /* 0x0007ec0000008000 */
[----:B---3--:R-:W3:Y:S01]  /*3000*/  FENCE.VIEW.ASYNC.S ;  /* 0x00000000000073c6 */ /* 0x008ee20000000000 */
[----:B------:R-:W-:Y:S01]  /*3010*/  SEL R11, R11, RZ, P1 ;  /* 0x000000ff0b0b7207 */ /* 0x000fe20000800000 */
[----:B---3--:R3:W-:Y:S01]  /*3020*/  SYNCS.ARRIVE.TRANS64.RED.A1T0 RZ, [R0+URZ], RZ ;  /* 0x000000ff00ff79a7 */ /* 0x0087e200081004ff */
[----:B-1----:R-:W-:-:S02]  /*3030*/  LOP3.LUT P3, RZ, R6, 0x1, RZ, 0xc0, !PT ;  /* 0x0000000106ff7812 */ /* 0x002fc4000786c0ff */
[----:B------:R-:W-:-:S04]  /*3040*/  SEL R4, RZ, 0x1, P1 ;  /* 0x00000001ff047807 */ /* 0x000fc80000800000 */
[----:B------:R-:W-:Y:S02]  /*3050*/  LOP3.LUT R10, R10, R4, RZ, 0x3c, !PT ;  /* 0x000000040a0a7212 */ /* 0x000fe400078e3cff */
[----:B---3--:R-:W-:-:S04]  /*3060*/  SEL R0, RZ, 0x1, P0 ;  /* 0x00000001ff007807 */ /* 0x008fc80000000000 */
[----:B------:R-:W-:Y:S01]  /*3070*/  LOP3.LUT R9, R9, R0, RZ, 0x3c, !PT ;  /* 0x0000000009097212 */ /* 0x000fe200078e3cff */
[----:B------:R-:W-:Y:S06]  /*3080*/  @P3 BRA `(.L_x_53) ;  /* 0xfffffffc002c3947 */ /* 0x000fec000383ffff */
[----:B------:R-:W-:Y:S01]  /*3090*/  ULEA UR4, UR5, UR6, 0x3 ;  /* 0x0000000605047291 */ /* 0x000fe2000f8e18ff */
[----:B------:R-:W-:-:S08]  /*30a0*/  SHF.L.U32 R2, R12, 0x1f, RZ ;  /* 0x0000001f0c027819 */ /* 0x000fd000000006ff */
[----:B------:R-:W1:Y:S02]  /*30b0*/  SYNCS.PHASECHK.TRANS64 P0, [UR4+0x80], R2 ;  /* 0x00008002ff0075a7 */ /* 0x000e640008001004 */
[----:B-1----:R-:W-:Y:S05]  /*30c0*/  @P0 BRA `(.L_x_54) ;  /* 0x0000000000080947 */ /* 0x002fea0003800000 */
[----:B------:R-:W1:Y:S02]  /*30d0*/  SYNCS.PHASECHK.TRANS64.TRYWAIT P0, [UR4+0x80], R2 ;  /* 0x00008002ff0075a7 */ /* 0x000e640008001104 */
[----:B-1----:R-:W-:Y:S05]  /*30e0*/  @!P0 BRA `(.L_x_55) ;  /* 0x0000006c00708947 */ /* 0x002fea0003800000 */
.L_x_54:
[----:B------:R-:W-:-:S04]  /*30f0*/  UIADD3 UR7, UPT, UPT, UR5, 0x1, URZ ;  /* 0x0000000105077890 */ /* 0x000fc8000fffe0ff */
[----:B------:R-:W-:-:S04]  /*3100*/  UISETP.NE.AND UP0, UPT, UR7, 0x2, UPT ;  /* 0x000000020700788c */ /* 0x000fc8000bf05270 */
[----:B------:R-:W-:Y:S02]  /*3110*/  USEL UR8, URZ, 0x1, UP0 ;  /* 0x00000001ff087887 */ /* 0x000fe40008000000 */
[----:B------:R-:W-:-:S04]  /*3120*/  USEL UR7, UR7, URZ, UP0 ;  /* 0x000000ff07077287 */ /* 0x000fc80008000000 */
[----:B------:R-:W-:Y:S01]  /*3130*/  ULEA UR7, UR7, UR6, 0x3 ;  /* 0x0000000607077291 */ /* 0x000fe2000f8e18ff */
[----:B-1----:R-:W-:-:S04]  /*3140*/  LOP3.LUT R2, R12, UR8, RZ, 0x3c, !PT ;  /* 0x000000080c027c12 */ /* 0x002fc8000f8e3cff */
[----:B------:R-:W-:-:S04]  /*3150*/  SHF.L.U32 R0, R2, 0x1f, RZ ;  /* 0x0000001f02007819 */ /* 0x000fc800000006ff */
[----:B------:R-:W1:Y:S02]  /*3160*/  SYNCS.PHASECHK.TRANS64 P0, [UR7+0x80], R0 ;  /* 0x00008000ff0075a7 */ /* 0x000e640008001007 */
[----:B-1----:R-:W-:Y:S05]  /*3170*/  @P0 EXIT ;  /* 0x000000000000094d */ /* 0x002fea0003800000 */
[----:B------:R-:W-:Y:S02]  /*3180*/  SHF.L.U32 R2, R2, 0x1f, RZ ;  /* 0x0000001f02027819 */ /* 0x000fe400000006ff */
[----:B------:R-:W-:-:S07]  /*3190*/  MOV R0, UR7 ;  /* 0x0000000700007c02 */ /* 0x000fce0008000f00 */
.L_x_56:
[----:B-1----:R1:W3:Y:S02]  /*31a0*/  SYNCS.PHASECHK.TRANS64.TRYWAIT P0, [R0+URZ+0x80], R2 ;  /* 0x00008002000075a7 */ /* 0x0022e400080011ff */
[----:B---3--:R-:W-:Y:S05]  /*31b0*/  @!P0 NANOSLEEP.SYNCS 0x989680 ;  /* 0x009896800000895d */ /* 0x008fea0003900000 */
[----:B------:R-:W3:Y:S02]  /*31c0*/  @!P0 SYNCS.PHASECHK.TRANS64 P0, [R0+URZ+0x80], R2 ;  /* 0x00008002000085a7 */ /* 0x000ee400080010ff */
[----:B---3--:R-:W-:Y:S05]  /*31d0*/  @P0 EXIT ;  /* 0x000000000000094d */ /* 0x008fea0003800000 */
[----:B------:R-:W-:Y:S05]  /*31e0*/  BRA `(.L_x_56) ;  /* 0xfffffffc00ec7947 */ /* 0x000fea000383ffff */
.L_x_49:
[----:B------:R-:W-:Y:S05]  /*31f0*/  BRA.U UP4, `(.L_x_57) ;  /* 0x0000001504b47547 */ /* 0x000fea000b800000 */
[----:B------:R-:W-:Y:S01]  /*3200*/  UMOV UR4, 0x40 ;  /* 0x0000004000047882 */ /* 0x000fe20000000000 */
[----:B------:R-:W-:Y:S01]  /*3210*/  NOP ;  /* 0x0000000000007918 */ /* 0x000fe20000000000 */
[----:B------:R-:W-:Y:S01]  /*3220*/  ULEA UR5, UR59, UR4, 0x18 ;  /* 0x000000043b057291 */ /* 0x000fe2000f8ec0ff */
[----:B------:R-:W-:Y:S02]  /*3230*/  UMOV UR6, 0x400 ;  /* 0x0000040000067882 */ /* 0x000fe40000000000 */
[----:B------:R-:W-:-:S06]  /*3240*/  ULEA UR6, UR59, UR6, 0x18 ;  /* 0x000000063b067291 */ /* 0x000fcc000f8ec0ff */
[----:B------:R-:W1:Y:S02]  /*3250*/  LDS.U8 R2, [UR5+0x1c] ;  /* 0x00001c05ff027984 */ /* 0x000e640008000000 */
[----:B-1----:R-:W-:-:S13]  /*3260*/  ISETP.NE.AND P0, PT, R2, RZ, PT ;  /* 0x000000ff0200720c */ /* 0x002fda0003f05270 */
[----:B------:R-:W-:Y:S05]  /*3270*/  @P0 BRA `(.L_x_58) ;  /* 0x0000000000580947 */ /* 0x000fea0003800000 */
[----:B------:R-:W-:-:S13]  /*3280*/  ELECT P0, URZ, PT ;  /* 0x0000000000ff782f */ /* 0x000fda0003800000 */
[----:B------:R-:W-:Y:S05]  /*3290*/  @!P0 BRA `(.L_x_59) ;  /* 0x0000000000608947 */ /* 0x000fea0003800000 */
[----:B------:R-:W-:Y:S01]  /*32a0*/  UMOV UR4, 0x10 ;  /* 0x0000001000047882 */ /* 0x000fe20000000000 */
[----:B------:R-:W-:Y:S01]  /*32b0*/  HFMA2 R2, -RZ, RZ, 0, 5.9604644775390625e-08 ;  /* 0x00000001ff027431 */ /* 0x000fe200000001ff */
[----:B------:R-:W-:-:S03]  /*32c0*/  MOV R3, 0xffff ;  /* 0x0000ffff00037802 */ /* 0x000fc60000000f00 */
[----:B------:R-:W-:Y:S04]  /*32d0*/  DEPBAR.LE SB1, 0x36 ;  /* 0x00009d800000791a */ /* 0x000fe80000000000 */
[----:B------:R-:W1:Y:S02]  /*32e0*/  UTCATOMSWS.FIND_AND_SET.ALIGN UP0, UR4, UR4 ;  /* 0x00000004000475e3 */ /* 0x000e640008000800 */
[----:B-1----:R-:W-:Y:S01]  /*32f0*/  MOV R4, UR4 ;  /* 0x0000000400047c02 */ /* 0x002fe20008000f00 */
[----:B------:R-:W-:Y:S06]  /*3300*/  BRA.U UP0, `(.L_x_60) ;  /* 0x0000000100187547 */ /* 0x000fec000b800000 */
.L_x_61:
[----:B------:R-:W-:Y:S05]  /*3310*/  NANOSLEEP 0x64 ;  /* 0x000000640000795d */ /* 0x000fea0003800000 */
[----:B------:R-:W-:-:S05]  /*3320*/  UMOV UR4, 0x10 ;  /* 0x0000001000047882 */ /* 0x000fca0000000000 */
[----:B------:R-:W-:Y:S04]  /*3330*/  DEPBAR.LE SB1, 0x36 ;  /* 0x00009d800000791a */ /* 0x000fe80000000000 */
[----:B------:R-:W1:Y:S02]  /*3340*/  UTCATOMSWS.FIND_AND_SET.ALIGN UP0, UR4, UR4 ;  /* 0x00000004000475e3 */ /* 0x000e640008000800 */
[----:B-1----:R-:W-:Y:S01]  /*3350*/  MOV R4, UR4 ;  /* 0x0000000400047c02 */ /* 0x002fe20008000f00 */
[----:B------:R-:W-:Y:S05]  /*3360*/  BRA.U !UP0, `(.L_x_61) ;  /* 0xfffffffd08e87547 */ /* 0x000fea000b83ffff */
.L_x_60:
[-C--:B------:R-:W-:Y:S02]  /*3370*/  SHF.L.U32 R3, R3, R4.reuse, RZ ;  /* 0x0000000403037219 */ /* 0x080fe400000006ff */
[----:B------:R-:W-:Y:S01]  /*3380*/  SHF.L.U32 R2, R2, R4, RZ ;  /* 0x0000000402027219 */ /* 0x000fe200000006ff */
[----:B------:R-:W-:Y:S02]  /*3390*/  IMAD.SHL.U32 R4, R4, 0x20, RZ ;  /* 0x0000002004047824 */ /* 0x000fe400078e00ff */
[----:B------:R1:W-:Y:S04]  /*33a0*/  ATOMS.OR RZ, [UR5+0x14], R3 ;  /* 0x00001403ffff798c */ /* 0x0003e8000b000005 */
[----:B------:R1:W-:Y:S04]  /*33b0*/  ATOMS.OR RZ, [UR5+0x18], R2 ;  /* 0x00001802ffff798c */ /* 0x0003e8000b000005 */
[----:B------:R1:W-:Y:S01]  /*33c0*/  STS [UR6+0x100], R4 ;  /* 0x00010004ff007988 */ /* 0x0003e20008000806 */
[----:B------:R-:W-:Y:S05]  /*33d0*/  BRA `(.L_x_59) ;  /* 0x0000000000107947 */ /* 0x000fea0003800000 */
.L_x_58:
[----:B------:R-:W-:-:S05]  /*33e0*/  MOV R2, 0xffffffff ;  /* 0xffffffff00027802 */ /* 0x000fca0000000f00 */
[----:B------:R1:W-:Y:S02]  /*33f0*/  STS [UR6+0x100], R2 ;  /* 0x00010002ff007988 */ /* 0x0003e40008000806 */
[----:B-1----:R-:W-:Y:S02]  /*3400*/  MOV R2, 0x3420 ;  /* 0x0000342000027802 */ /* 0x002fe40000000f00 */
[----:B--2--5:R-:W-:Y:S05]  /*3410*/  CALL.REL.NOINC `($__internal_1_$__cuda_sm10x_tcgen05_guardrail_trap_phase_invalid_during_alloc) ;  /* 0x0000007000907944 */ /* 0x024fea0003c00000 */
.L_x_59:
[----:B------:R-:W-:Y:S05]  /*3420*/  WARPSYNC.ALL ;  /* 0x0000000000007948 */ /* 0x000fea0003800000 */
[----:B------:R-:W3:Y:S01]  /*3430*/  S2UR UR4, SR_CgaCtaId ;  /* 0x00000000000479c3 */ /* 0x000ee20000008800 */
[----:B------:R-:W-:Y:S01]  /*3440*/  UMOV UR49, 0x400 ;  /* 0x0000040000317882 */ /* 0x000fe20000000000 */
[----:B------:R-:W-:-:S06]  /*3450*/  NOP ;  /* 0x0000000000007918 */ /* 0x000fcc0000000000 */
[----:B------:R-:W-:Y:S06]  /*3460*/  BAR.ARV 0x6, 0xa0 ;  /* 0x0182800000007b1d */ /* 0x000fec0000002000 */
[----:B------:R-:W4:Y:S01]  /*3470*/  LDCU UR7, c[0x0][0x38c] ;  /* 0x00007180ff0777ac */ /* 0x000f220008000800 */
[----:B------:R-:W-:Y:S01]  /*3480*/  LOP3.LUT R0, R0, 0xffff, RZ, 0xc0, !PT ;  /* 0x0000ffff00007812 */ /* 0x000fe200078ec0ff */
[----:B------:R-:W-:Y:S02]  /*3490*/  HFMA2 R10, -RZ, RZ, 0, 0 ;  /* 0x00000000ff0a7431 */ /* 0x000fe400000001ff */
[----:B------:R-:W-:Y:S01]  /*34a0*/  IMAD.MOV.U32 R11, RZ, RZ, 0x1 ;  /* 0x00000001ff0b7424 */ /* 0x000fe200078e00ff */
[----:B------:R-:W-:Y:S01]  /*34b0*/  UMOV UR5, URZ ;  /* 0x000000ff00057c82 */ /* 0x000fe20008000000 */
[----:B------:R-:W-:Y:S01]  /*34c0*/  R2UR UR51, R0 ;  /* 0x00000000003372ca */ /* 0x000fe200000e0000 */
[----:B------:R-:W-:Y:S01]  /*34d0*/  IMAD.U32 R19, RZ, RZ, UR5 ;  /* 0x00000005ff137e24 */ /* 0x000fe2000f8e00ff */
[----:B------:R-:W-:Y:S01]  /*34e0*/  CS2R R8, SRZ ;  /* 0x0000000000087805 */ /* 0x000fe2000001ff00 */
[----:B------:R-:W-:Y:S01]  /*34f0*/  UMOV UR46, URZ ;  /* 0x000000ff002e7c82 */ /* 0x000fe20008000000 */
[----:B------:R-:W-:Y:S01]  /*3500*/  UMOV UR60, URZ ;  /* 0x000000ff003c7c82 */ /* 0x000fe20008000000 */
[----:B---3--:R-:W-:Y:S01]  /*3510*/  ULEA UR49, UR4, UR49, 0x18 ;  /* 0x0000003104317291 */ /* 0x008fe2000f8ec0ff */
[----:B------:R-:W3:Y:S03]  /*3520*/  LDCU UR4, c[0x0][0x38c] ;  /* 0x00007180ff0477ac */ /* 0x000ee60008000800 */
[----:B------:R-:W-:-:S02]  /*3530*/  UIADD3 UR6, UPT, UPT, UR49, 0x8400, URZ ;  /* 0x0000840031067890 */ /* 0x000fc4000fffe0ff */
[----:B----4-:R-:W-:-:S03]  /*3540*/  UIADD3 UR7, UPT, UPT, UR7, 0xff, URZ ;  /* 0x000000ff07077890 */ /* 0x010fc6000fffe0ff */
[----:B-1----:R-:W1:Y:S01]  /*3550*/  LDS R2, [UR49+0x100] ;  /* 0x00010031ff027984 */ /* 0x002e620008000800 */
[----:B------:R-:W-:Y:S02]  /*3560*/  UIADD3 UR5, UPT, UPT, UR49, 0x18400, URZ ;  /* 0x0001840031057890 */ /* 0x000fe4000fffe0ff */
[----:B------:R-:W-:Y:S02]  /*3570*/  UIADD3 UR8, UPT, UPT, UR49, 0x28400, URZ ;  /* 0x0002840031087890 */ /* 0x000fe4000fffe0ff */
[----:B------:R-:W-:Y:S02]  /*3580*/  UIADD3 UR10, UPT, UPT, UR49, 0x28c00, URZ ;  /* 0x00028c00310a7890 */ /* 0x000fe4000fffe0ff */
[----:B------:R-:W-:Y:S02]  /*3590*/  USHF.R.U32.HI UR9, URZ, 0x4, UR6 ;  /* 0x00000004ff097899 */ /* 0x000fe40008011606 */
[----:B------:R-:W-:Y:S02]  /*35a0*/  USHF.R.U32.HI UR6, URZ, 0x4, UR5 ;  /* 0x00000004ff067899 */ /* 0x000fe40008011605 */
[----:B---3--:R-:W-:-:S02]  /*35b0*/  UISETP.GE.AND UP3, UPT, UR4, 0x1, UPT ;  /* 0x000000010400788c */ /* 0x008fc4000bf66270 */
[----:B------:R-:W-:Y:S02]  /*35c0*/  USHF.R.S32.HI UR4, URZ, 0x1f, UR7 ;  /* 0x0000001fff047899 */ /* 0x000fe40008011407 */
[----:B------:R-:W-:Y:S02]  /*35d0*/  USHF.R.U32.HI UR5, URZ, 0x4, UR8 ;  /* 0x00000004ff057899 */ /* 0x000fe40008011608 */
[----:B------:R-:W-:Y:S02]  /*35e0*/  ULEA.HI UR7, UR4, UR7, URZ, 0x8 ;  /* 0x0000000704077291 */ /* 0x000fe4000f8f40ff */
[----:B------:R-:W-:Y:S02]  /*35f0*/  USHF.R.U32.HI UR4, URZ, 0x4, UR10 ;  /* 0x00000004ff047899 */ /* 0x000fe4000801160a */
[----:B------:R-:W-:Y:S02]  /*3600*/  ULOP3.LUT UR9, UR9, 0x3fff, URZ, 0xc0, !UPT ;  /* 0x00003fff09097892 */ /* 0x000fe4000f8ec0ff */
[----:B------:R-:W-:-:S02]  /*3610*/  ULOP3.LUT UR6, UR6, 0x3fff, URZ, 0xc0, !UPT ;  /* 0x00003fff06067892 */ /* 0x000fc4000f8ec0ff */
[----:B------:R-:W-:Y:S02]  /*3620*/  ULOP3.LUT UR5, UR5, 0x3fff, URZ, 0xc0, !UPT ;  /* 0x00003fff05057892 */ /* 0x000fe4000f8ec0ff */
[----:B------:R-:W-:Y:S02]  /*3630*/  ULOP3.LUT UR4, UR4, 0x3fff, URZ, 0xc0, !UPT ;  /* 0x00003fff04047892 */ /* 0x000fe4000f8ec0ff */
[----:B------:R-:W-:Y:S02]  /*3640*/  USHF.R.S32.HI UR20, URZ, 0x8, UR7 ;  /* 0x00000008ff147899 */ /* 0x000fe40008011407 */
[----:B------:R-:W-:Y:S02]  /*3650*/  ULOP3.LUT UR7, UR9, 0x10000, URZ, 0xfc, !UPT ;  /* 0x0001000009077892 */ /* 0x000fe4000f8efcff */
[----:B------:R-:W-:Y:S02]  /*3660*/  ULOP3.LUT UR6, UR6, 0x10000, URZ, 0xfc, !UPT ;  /* 0x0001000006067892 */ /* 0x000fe4000f8efcff */
[----:B------:R-:W-:Y:S01]  /*3670*/  ULOP3.LUT UR5, UR5, 0x10000, URZ, 0xfc, !UPT ;  /* 0x0001000005057892 */ /* 0x000fe2000f8efcff */
[----:B------:R-:W-:Y:S01]  /*3680*/  IMAD.U32 R12, RZ, RZ, UR20 ;  /* 0x00000014ff0c7e24 */ /* 0x000fe2000f8e00ff */
[----:B------:R-:W-:Y:S01]  /*3690*/  ULOP3.LUT UR4, UR4, 0x10000, URZ, 0xfc, !UPT ;  /* 0x0001000004047892 */ /* 0x000fe2000f8efcff */
[----:B------:R-:W-:Y:S01]  /*36a0*/  MOV R15, UR7 ;  /* 0x00000007000f7c02 */ /* 0x000fe20008000f00 */
[----:B------:R-:W-:Y:S01]  /*36b0*/  UISETP.LT.AND UP0, UPT, UR20, 0x1, UPT ;  /* 0x000000011400788c */ /* 0x000fe2000bf01270 */
[----:B-1----:R-:W-:Y:S01]  /*36c0*/  R2UR UR45, R2 ;  /* 0x00000000022d72ca */ /* 0x002fe200000e0000 */
[----:B------:R-:W-:Y:S01]  /*36d0*/  IMAD.U32 R16, RZ, RZ, UR6 ;  /* 0x00000006ff107e24 */ /* 0x000fe2000f8e00ff */
[----:B------:R-:W-:Y:S01]  /*36e0*/  MOV R17, UR5 ;  /* 0x0000000500117c02 */ /* 0x000fe20008000f00 */
[----:B------:R-:W-:Y:S01]  /*36f0*/  IMAD.U32 R18, RZ, RZ, UR4 ;  /* 0x00000004ff127e24 */ /* 0x000fe2000f8e00ff */
[----:B------:R-:W-:Y:S01]  /*3700*/  USEL UR20, UR20, 0x1, !UP0 ;  /* 0x0000000114147887 */ /* 0x000fe2000c000000 */
[----:B------:R-:W-:Y:S01]  /*3710*/  UMOV UR58, URZ ;  /* 0x000000ff003a7c82 */ /* 0x000fe20008000000 */
[----:B------:R-:W-:-:S07]  /*3720*/  UMOV UR52, URZ ;  /* 0x000000ff00347c82 */ /* 0x000fce0008000000 */
[----:B------:R-:W-:Y:S02]  /*3730*/  UIADD3 UR11, UPT, UPT, UR45, 0x108, URZ ;  /* 0x000001082d0b7890 */ /* 0x000fe4000fffe0ff */
[----:B------:R-:W-:Y:S02]  /*3740*/  UIADD3 UR16, UPT, UPT, UR45, 0x40000100, URZ ;  /* 0x400001002d107890 */ /* 0x000fe4000fffe0ff */
[----:B------:R-:W-:Y:S02]  /*3750*/  UIADD3 UR12, UPT, UPT, UR45, 0x100, URZ ;  /* 0x000001002d0c7890 */ /* 0x000fe4000fffe0ff */
[----:B------:R-:W-:Y:S01]  /*3760*/  UIADD3 UR13, UPT, UPT, UR45, 0x10c, URZ ;  /* 0x0000010c2d0d7890 */ /* 0x000fe2000fffe0ff */
[----:B------:R-:W-:Y:S01]  /*3770*/  IMAD.U32 R24, RZ, RZ, UR11 ;  /* 0x0000000bff187e24 */ /* 0x000fe2000f8e00ff */
[----:B------:R-:W-:Y:S01]  /*3780*/  UIADD3 UR15, UPT, UPT, UR45, 0x40000108, URZ ;  /* 0x400001082d0f7890 */ /* 0x000fe2000fffe0ff */
[----:B------:R-:W-:Y:S01]  /*3790*/  MOV R21, UR16 ;  /* 0x0000001000157c02 */ /* 0x000fe20008000f00 */
[----:B------:R-:W-:Y:S01]  /*37a0*/  UIADD3 UR14, UPT, UPT, UR45, 0x104, URZ ;  /* 0x000001042d0e7890 */ /* 0x000fe2000fffe0ff */
[----:B------:R-:W-:Y:S01]  /*37b0*/  MOV R25, UR12 ;  /* 0x0000000c00197c02 */ /* 0x000fe20008000f00 */
[----:B------:R-:W-:Y:S01]  /*37c0*/  UIADD3 UR77, UPT, UPT, UR45, -0x7ffffef8, URZ ;  /* 0x800001082d4d7890 */ /* 0x000fe2000fffe0ff */
[----:B------:R-:W-:Y:S01]  /*37d0*/  IMAD.U32 R22, RZ, RZ, UR13 ;  /* 0x0000000dff167e24 */ /* 0x000fe2000f8e00ff */
[----:B------:R-:W-:Y:S01]  /*37e0*/  UIADD3 UR74, UPT, UPT, UR45, -0x3fffff00, URZ ;  /* 0xc00001002d4a7890 */ /* 0x000fe2000fffe0ff */
[----:B------:R-:W-:Y:S01]  /*37f0*/  IMAD.U32 R20, RZ, RZ, UR15 ;  /* 0x0000000fff147e24 */ /* 0x000fe2000f8e00ff */
[----:B------:R-:W-:Y:S01]  /*3800*/  UIADD3 UR75, UPT, UPT, UR45, -0x3ffffef8, URZ ;  /* 0xc00001082d4b7890 */ /* 0x000fe2000fffe0ff */
[----:B------:R-:W-:Y:S01]  /*3810*/  MOV R23, UR14 ;  /* 0x0000000e00177c02 */ /* 0x000fe20008000f00 */
[----:B------:R-:W-:-:S02]  /*3820*/  UIADD3 UR73, UPT, UPT, UR45, 0x4000010c, URZ ;  /* 0x4000010c2d497890 */ /* 0x000fc4000fffe0ff */
[----:B------:R-:W-:Y:S02]  /*3830*/  UIADD3 UR70, UPT, UPT, UR45, -0x7ffffefc, URZ ;  /* 0x800001042d467890 */ /* 0x000fe4000fffe0ff */
[----:B------:R-:W-:Y:S02]  /*3840*/  UIADD3 UR76, UPT, UPT, UR45, -0x7fffff00, URZ ;  /* 0x800001002d4c7890 */ /* 0x000fe4000fffe0ff */
[----:B------:R-:W-:Y:S02]  /*3850*/  UIADD3 UR72, UPT, UPT, UR45, 0x40000104, URZ ;  /* 0x400001042d487890 */ /* 0x000fe4000fffe0ff */
[----:B------:R-:W-:Y:S02]  /*3860*/  UIADD3 UR71, UPT, UPT, UR45, -0x7ffffef4, URZ ;  /* 0x8000010c2d477890 */ /* 0x000fe4000fffe0ff */
[----:B------:R-:W-:Y:S02]  /*3870*/  UIADD3 UR68, UPT, UPT, UR45, -0x3ffffefc, URZ ;  /* 0xc00001042d447890 */ /* 0x000fe4000fffe0ff */
[----:B------:R-:W-:-:S02]  /*3880*/  UIADD3 UR69, UPT, UPT, UR45, -0x3ffffef4, URZ ;  /* 0xc000010c2d457890 */ /* 0x000fc4000fffe0ff */
[----:B------:R-:W-:Y:S02]  /*3890*/  USHF.R.U32.HI UR11, URZ, 0x1a, UR11 ;  /* 0x0000001aff0b7899 */ /* 0x000fe4000801160b */
[----:B------:R-:W-:Y:S02]  /*38a0*/  USHF.R.U32.HI UR10, URZ, 0x11, UR16 ;  /* 0x00000011ff0a7899 */ /* 0x000fe40008011610 */
[----:B------:R-:W-:Y:S02]  /*38b0*/  USHF.R.U32.HI UR9, URZ, 0x1a, UR15 ;  /* 0x0000001aff097899 */ /* 0x000fe4000801160f */
[----:B------:R-:W-:Y:S02]  /*38c0*/  USHF.R.U32.HI UR7, URZ, 0x1a, UR77 ;  /* 0x0000001aff077899 */ /* 0x000fe4000801164d */
[----:B------:R-:W-:Y:S02]  /*38d0*/  USHF.R.U32.HI UR6, URZ, 0x11, UR74 ;  /* 0x00000011ff067899 */ /* 0x000fe4000801164a */
[----:B------:R-:W-:-:S02]  /*38e0*/  USHF.R.U32.HI UR5, URZ, 0x1a, UR75 ;  /* 0x0000001aff057899 */ /* 0x000fc4000801164b */
        /* <DEDUP_REMOVED lines=10> */
[----:B------:R-:W-:Y:S02]  /*3990*/  ULOP3.LUT UR66, UR11, 0x30, URZ, 0xc0, !UPT ;  /* 0x000000300b427892 */ /* 0x000fe4000f8ec0ff */
[----:B------:R-:W-:-:S02]  /*39a0*/  ULOP3.LUT UR65, UR10, 0x6000, URZ, 0xc0, !UPT ;  /* 0x000060000a417892 */ /* 0x000fc4000f8ec0ff */
[----:B------:R-:W-:Y:S02]  /*39b0*/  ULOP3.LUT UR64, UR9, 0x30, URZ, 0xc0, !UPT ;  /* 0x0000003009407892 */ /* 0x000fe4000f8ec0ff */
[----:B------:R-:W-:Y:S02]  /*39c0*/  ULOP3.LUT UR62, UR7, 0x30, URZ, 0xc0, !UPT ;  /* 0x00000030073e7892 */ /* 0x000fe4000f8ec0ff */
[----:B------:R-:W-:Y:S02]  /*39d0*/  ULOP3.LUT UR11, UR6, 0x6000, URZ, 0xc0, !UPT ;  /* 0x00006000060b7892 */ /* 0x000fe4000f8ec0ff */
[----:B------:R-:W-:Y:S02]  /*39e0*/  ULOP3.LUT UR10, UR5, 0x30, URZ, 0xc0, !UPT ;  /* 0x00000030050a7892 */ /* 0x000fe4000f8ec0ff */
        /* <DEDUP_REMOVED lines=8> */
[----:B------:R-:W-:Y:S02]  /*3a70*/  UIADD3 UR13, UPT, UPT, -UR20, URZ, URZ ;  /* 0x000000ff140d7290 */ /* 0x000fe4000fffe1ff */
[----:B------:R-:W-:Y:S02]  /*3a80*/  ULOP3.LUT UR8, UR18, 0x6000, URZ, 0xc0, !UPT ;  /* 0x0000600012087892 */ /* 0x000fe4000f8ec0ff */
[----:B------:R-:W-:Y:S02]  /*3a90*/  ULOP3.LUT UR7, UR19, 0x30, URZ, 0xc0, !UPT ;  /* 0x0000003013077892 */ /* 0x000fe4000f8ec0ff */
[----:B------:R-:W-:Y:S01]  /*3aa0*/  ULOP3.LUT UR66, UR66, 0x480, URZ, 0xfc, !UPT ;  /* 0x0000048042427892 */ /* 0x000fe2000f8efcff */
[----:B------:R-:W-:Y:S01]  /*3ab0*/  MOV R14, UR13 ;  /* 0x0000000d000e7c02 */ /* 0x000fe20008000f00 */
        /* <DEDUP_REMOVED lines=15> */
[----:B------:R-:W-:Y:S02]  /*3bb0*/  UPRMT UR67, UR66, 0x5410, UR67 ;  /* 0x0000541042437896 */ /* 0x000fe40008000043 */
[----:B------:R-:W-:Y:S02]  /*3bc0*/  UPRMT UR65, UR64, 0x5410, UR65 ;  /* 0x0000541040417896 */ /* 0x000fe40008000041 */
[----:B------:R-:W-:Y:S02]  /*3bd0*/  UPRMT UR63, UR62, 0x5410, UR12 ;  /* 0x000054103e3f7896 */ /* 0x000fe4000800000c */
[----:B------:R-:W-:Y:S02]  /*3be0*/  UPRMT UR57, UR56, 0x5410, UR4 ;  /* 0x0000541038397896 */ /* 0x000fe40008000004 */
[----:B------:R-:W-:-:S02]  /*3bf0*/  UPRMT UR55, UR9, 0x5410, UR54 ;  /* 0x0000541009377896 */ /* 0x000fc40008000036 */
[----:B------:R-:W-:Y:S02]  /*3c00*/  UPRMT UR61, UR10, 0x5410, UR11 ;  /* 0x000054100a3d7896 */ /* 0x000fe4000800000b */
[----:B------:R-:W-:Y:S02]  /*3c10*/  UPRMT UR59, UR5, 0x5410, UR6 ;  /* 0x00005410053b7896 */ /* 0x000fe40008000006 */
[----:B------:R-:W-:Y:S01]  /*3c20*/  UPRMT UR53, UR7, 0x5410, UR8 ;  /* 0x0000541007357896 */ /* 0x000fe20008000008 */
[----:B------:R-:W-:Y:S01]  /*3c30*/  UMOV UR66, URZ ;  /* 0x000000ff00427c82 */ /* 0x000fe20008000000 */
[----:B------:R-:W-:Y:S01]  /*3c40*/  UMOV UR64, URZ ;  /* 0x000000ff00407c82 */ /* 0x000fe20008000000 */
[----:B------:R-:W-:Y:S01]  /*3c50*/  UMOV UR62, URZ ;  /* 0x000000ff003e7c82 */ /* 0x000fe20008000000 */
[----:B------:R-:W-:Y:S01]  /*3c60*/  UMOV UR56, URZ ;  /* 0x000000ff00387c82 */ /* 0x000fe20008000000 */
[----:B------:R-:W-:-:S07]  /*3c70*/  UMOV UR54, URZ ;  /* 0x000000ff00367c82 */ /* 0x000fce0008000000 */
.L_x_68:
[----:B------:R-:W-:Y:S02]  /*3c80*/  LEA R0, R10, UR49, 0x3 ;  /* 0x000000310a007c11 */ /* 0x000fe4000f8e18ff */
[----:B------:R-:W-:Y:S02]  /*3c90*/  SHF.L.U32 R2, R9, 0x1f, RZ ;  /* 0x0000001f09027819 */ /* 0x000fe400000006ff */
[----:B------:R-:W-:Y:S01]  /*3ca0*/  PLOP3.LUT P0, PT, PT, PT, UP3, 0x80, 0x8 ;  /* 0x000000000008781c */ /* 0x000fe20003f0f038 */
[----:B------:R-:W-:Y:S01]  /*3cb0*/  VIADD R3, R0, 0x80 ;  /* 0x0000008000037836 */ /* 0x000fe20000000000 */
[----:B-1----:R-:W1:Y:S02]  /*3cc0*/  SYNCS.PHASECHK.TRANS64.TRYWAIT P1, [R0+URZ+0x70], R2 ;  /* 0x00007002000075a7 */ /* 0x002e6400080211ff */
[----:B-1--4-:R-:W-:Y:S09]  /*3cd0*/  @!P1 BRA `(.L_x_62) ;  /* 0x00000060008c9947 */ /* 0x012ff20003800000 */
.L_x_149:
[----:B------:R-:W-:Y:S01]  /*3ce0*/  LEA R4, R10, UR49, 0x4 ;  /* 0x000000310a047c11 */ /* 0x000fe2000f8e20ff */
[----:B------:R-:W-:Y:S01]  /*3cf0*/  @UP3 ULEA UR4, UR46, UR49, 0x3 ;  /* 0x000000312e043291 */ /* 0x000fe2000f8e18ff */
[----:B------:R-:W-:Y:S02]  /*3d00*/  R2UR UR5, R19 ;  /* 0x00000000130572ca */ /* 0x000fe400000e0000 */
[----:B------:R-:W-:Y:S02]  /*3d10*/  PLOP3.LUT P2, PT, PT, PT, PT, 0x80, 0x8 ;  /* 0x000000000008781c */ /* 0x000fe40003f4f070 */
[----:B------:R-:W3:Y:S01]  /*3d20*/  LDS.128 R4, [R4+0xe0] ;  /* 0x0000e00004047984 */ /* 0x000ee20000000c00 */
[----:B------:R-:W-:Y:S02]  /*3d30*/  PRMT R3, RZ, 0x654, R3 ;  /* 0x00000654ff037816 */ /* 0x000fe40000000003 */
[----:B-1----:R-:W-:Y:S01]  /*3d40*/  @P0 SHF.L.U32 R2, R8, 0x1f, RZ ;  /* 0x0000001f08020819 */ /* 0x002fe200000006ff */
[----:B------:R-:W-:Y:S01]  /*3d50*/  @!PT LDS RZ, [RZ] ;  /* 0x00000000fffff984 */ /* 0x000fe20000000800 */
[----:B------:R-:W-:Y:S01]  /*3d60*/  @!PT LDS RZ, [RZ] ;  /* 0x00000000fffff984 */ /* 0x000fe20000000800 */
[----:B------:R-:W-:Y:S01]  /*3d70*/  @!PT LDS RZ, [RZ] ;  /* 0x00000000fffff984 */ /* 0x000fe20000000800 */
[----:B------:R-:W-:Y:S01]  /*3d80*/  @!PT LDS RZ, [RZ] ;  /* 0x00000000fffff984 */ /* 0x000fe20000000800 */
[----:B------:R1:W-:Y:S06]  /*3d90*/  MEMBAR.ALL.CTA ;  /* 0x0000000000007992 */ /* 0x0003ec0000008000 */
[----:B-1----:R-:W1:Y:S01]  /*3da0*/  FENCE.VIEW.ASYNC.S ;  /* 0x00000000000073c6 */ /* 0x002e620000000000 */
[----:B------:R-:W-:Y:S01]  /*3db0*/  SHF.L.U32 R0, R11, 0x1f, RZ ;  /* 0x0000001f0b007819 */ /* 0x000fe200000006ff */
[----:B------:R-:W-:-:S02]  /*3dc0*/  ULEA UR6, UR5, UR49, 0x3 ;  /* 0x0000003105067291 */ /* 0x000fc4000f8e18ff */
[----:B------:R-:W-:-:S04]  /*3dd0*/  ULEA UR44, UR5, UR45, 0x7 ;  /* 0x0000002d052c7291 */ /* 0x000fc8000f8e38ff */
[----:B------:R-:W-:Y:S01]  /*3de0*/  IMAD.U32 R13, RZ, RZ, UR6 ;  /* 0x00000006ff0d7e24 */ /* 0x000fe2000f8e00ff */
[----:B-1----:R1:W-:Y:S01]  /*3df0*/  SYNCS.ARRIVE.TRANS64.RED.A1T0 RZ, [R3+URZ], RZ ;  /* 0x000000ff03ff79a7 */ /* 0x0023e200081004ff */
[----:B------:R1:W4:Y:S01]  /*3e00*/  @P0 SYNCS.PHASECHK.TRANS64.TRYWAIT P2, [UR4], R2 ;  /* 0x00000002ff0005a7 */ /* 0x0003220008041104 */
[----:B---3--:R-:W-:Y:S01]  /*3e10*/  LOP3.LUT P1, RZ, R6, 0x1, RZ, 0xc0, !PT ;  /* 0x0000000106ff7812 */ /* 0x008fe2000782c0ff */
[----:B------:R-:W3:Y:S02]  /*3e20*/  SYNCS.PHASECHK.TRANS64.TRYWAIT P0, [UR6+0xa0], R0 ;  /* 0x0000a000ff0075a7 */ /* 0x000ee40008001106 */
[----:B-1-34-:R-:W-:Y:S10]  /*3e30*/  @!P0 BRA `(.L_x_63) ;  /* 0x0000006000488947 */ /* 0x01aff40003800000 */
.L_x_151:
[----:B------:R-:W-:Y:S01]  /*3e40*/  IADD3 R10, PT, PT, R10, 0x1, RZ ;  /* 0x000000010a0a7810 */ /* 0x000fe20007ffe0ff */
[----:B------:R-:W-:Y:S06]  /*3e50*/  BRA.U !UP3, `(.L_x_64) ;  /* 0x000000050b707547 */ /* 0x000fec000b800000 */
[----:B------:R-:W-:Y:S01]  /*3e60*/  R2UR UR48, R14 ;  /* 0x000000000e3072ca */ /* 0x000fe200000e0000 */
[----:B------:R-:W-:Y:S01]  /*3e70*/  UMOV UR9, URZ ;  /* 0x000000ff00097c82 */ /* 0x000fe20008000000 */
[----:B------:R-:W-:Y:S01]  /*3e80*/  R2UR UR47, R12 ;  /* 0x000000000c2f72ca */ /* 0x000fe200000e0000 */
[----:B------:R-:W-:-:S14]  /*3e90*/  UMOV UR5, UR46 ;  /* 0x0000002e00057c82 */ /* 0x000fdc0008000000 */
.L_x_67:
[----:B------:R-:W-:Y:S02]  /*3ea0*/  UIADD3 UR48, UPT, UPT, UR48, 0x1, URZ ;  /* 0x0000000130307890 */ /* 0x000fe4000fffe0ff */
[----:B------:R-:W-:Y:S02]  /*3eb0*/  ULEA UR7, UR5, UR49, 0x3 ;  /* 0x0000003105077291 */ /* 0x000fe4000f8e18ff */
[----:B------:R-:W-:Y:S01]  /*3ec0*/  UISETP.NE.AND UP0, UPT, UR48, URZ, UPT ;  /* 0x000000ff3000728c */ /* 0x000fe2000bf05270 */
[----:B---34-:R-:W-:Y:S10]  /*3ed0*/  @P2 BRA `(.L_x_65) ;  /* 0x00000000000c2947 */ /* 0x018ff40003800000 */
[----:B-1----:R-:W-:Y:S04]  /*3ee0*/  SHF.L.U32 R2, R8, 0x1f, RZ ;  /* 0x0000001f08027819 */ /* 0x002fe800000006ff */
[----:B------:R-:W1:Y:S02]  /*3ef0*/  SYNCS.PHASECHK.TRANS64.TRYWAIT P0, [UR7], R2 ;  /* 0x00000002ff0075a7 */ /* 0x000e640008001107 */
[----:B-1----:R-:W-:Y:S05]  /*3f00*/  @!P0 BRA `(.L_x_66) ;  /* 0x0000006000308947 */ /* 0x002fea0003800000 */
.L_x_65:
[----:B------:R-:W-:Y:S01]  /*3f10*/  UISETP.NE.AND UP1, UPT, UR47, 0x1, UPT ;  /* 0x000000012f00788c */ /* 0x000fe2000bf25270 */
[----:B------:R-:W-:Y:S01]  /*3f20*/  PLOP3.LUT P2, PT, PT, PT, PT, 0x80, 0x8 ;  /* 0x000000000008781c */ /* 0x000fe20003f4f070 */
[----:B------:R-:W-:Y:S01]  /*3f30*/  UIADD3 UR4, UPT, UPT, UR5, 0x1, URZ ;  /* 0x0000000105047890 */ /* 0x000fe2000fffe0ff */
[----:B------:R-:W-:Y:S01]  /*3f40*/  R2UR UR10, R17 ;  /* 0x00000000110a72ca */ /* 0x000fe200000e0000 */
[----:B------:R-:W-:Y:S01]  /*3f50*/  UIADD3 UR50, UPT, UPT, UR7, 0x10, URZ ;  /* 0x0000001007327890 */ /* 0x000fe2000fffe0ff */
[----:B------:R-:W-:Y:S01]  /*3f60*/  R2UR UR8, R18 ;  /* 0x00000000120872ca */ /* 0x000fe200000e0000 */
[----:B------:R-:W-:Y:S01]  /*3f70*/  UISETP.NE.AND UP2, UPT, UR4, 0x2, UPT ;  /* 0x000000020400788c */ /* 0x000fe2000bf45270 */
[----:B------:R-:W-:Y:S01]  /*3f80*/  PLOP3.LUT P0, PT, PT, PT, UP1, 0x80, 0x8 ;  /* 0x000000000008781c */ /* 0x000fe20003f0f018 */
[----:B------:R-:W-:Y:S01]  /*3f90*/  UIADD3 UR47, UPT, UPT, UR47, -0x1, URZ ;  /* 0xffffffff2f2f7890 */ /* 0x000fe2000fffe0ff */
[----:B------:R-:W-:Y:S01]  /*3fa0*/  R2UR UR14, R16 ;  /* 0x00000000100e72ca */ /* 0x000fe200000e0000 */
[----:B------:R-:W-:Y:S01]  /*3fb0*/  USEL UR6, URZ, 0x1, UP2 ;  /* 0x00000001ff067887 */ /* 0x000fe20009000000 */
[----:B------:R-:W-:Y:S01]  /*3fc0*/  R2UR UR12, R15 ;  /* 0x000000000f0c72ca */ /* 0x000fe200000e0000 */
[----:B------:R-:W-:Y:S01]  /*3fd0*/  USEL UR46, UR4, URZ, UP2 ;  /* 0x000000ff042e7287 */ /* 0x000fe20009000000 */
[----:B------:R-:W-:Y:S01]  /*3fe0*/  UMOV UR11, 0x4008 ;  /* 0x00004008000b7882 */ /* 0x000fe20000000000 */
[----:B------:R-:W-:Y:S02]  /*3ff0*/  UMOV UR43, 0x4008 ;  /* 0x00004008002b7882 */ /* 0x000fe40000000000 */
[----:B------:R-:W-:Y:S01]  /*4000*/  @UP1 ULEA UR4, UR46, UR49, 0x3 ;  /* 0x000000312e041291 */ /* 0x000fe2000f8e18ff */
[----:B------:R-:W-:Y:S01]  /*4010*/  LOP3.LUT R8, R8, UR6, RZ, 0x3c, !PT ;  /* 0x0000000608087c12 */ /* 0x000fe2000f8e3cff */
[----:B------:R-:W-:Y:S02]  /*4020*/  ULEA UR10, UR5, UR10, 0x6 ;  /* 0x0000000a050a7291 */ /* 0x000fe4000f8e30ff */
[----:B------:R-:W-:Y:S01]  /*4030*/  ULEA UR8, UR5, UR8, 0x6 ;  /* 0x0000000805087291 */ /* 0x000fe2000f8e30ff */
[----:B-1----:R-:W-:Y:S01]  /*4040*/  @P0 SHF.L.U32 R0, R8, 0x1f, RZ ;  /* 0x0000001f08000819 */ /* 0x002fe200000006ff */
[----:B------:R-:W-:Y:S02]  /*4050*/  UIADD3 UR42, UPT, UPT, UR10, 0x20, URZ ;  /* 0x000000200a2a7890 */ /* 0x000fe4000fffe0ff */
[----:B------:R-:W-:Y:S01]  /*4060*/  UISETP.NE.U32.AND UP1, UPT, UR9, URZ, UPT ;  /* 0x000000ff0900728c */ /* 0x000fe2000bf25070 */
[----:B------:R3:W4:Y:S01]  /*4070*/  @P0 SYNCS.PHASECHK.TRANS64.TRYWAIT P2, [UR4], R0 ;  /* 0x00000000ff0005a7 */ /* 0x0007220008041104 */
[----:B------:R-:W-:Y:S01]  /*4080*/  UIADD3 UR40, UPT, UPT, UR8, 0x20, URZ ;  /* 0x0000002008287890 */ /* 0x000fe2000fffe0ff */
[----:B------:R1:W-:Y:S01]  /*4090*/  UTCCP.T.S.4x32dp128bit tmem[UR45+0x100], gdesc[UR10] ;  /* 0x0001000a2d0079e7 */ /* 0x0003e20009100000 */
[----:B------:R-:W-:Y:S02]  /*40a0*/  ULEA UR6, UR5, UR14, 0xb ;  /* 0x0000000e05067291 */ /* 0x000fe4000f8e58ff */
[----:B------:R-:W-:Y:S01]  /*40b0*/  ULEA UR4, UR5, UR12, 0xb ;  /* 0x0000000c05047291 */ /* 0x000fe2000f8e58ff */
[----:B------:R2:W-:Y:S01]  /*40c0*/  UTCCP.T.S.4x32dp128bit tmem[UR45+0x104], gdesc[UR42] ;  /* 0x0001042a2d0079e7 */ /* 0x0005e20009100000 */
[----:B------:R-:W-:Y:S02]  /*40d0*/  UIADD3 UR38, UPT, UPT, UR6, 0x2, URZ ;  /* 0x0000000206267890 */ /* 0x000fe4000fffe0ff */
        /* <DEDUP_REMOVED lines=8> */
[----:B------:R-:W-:Y:S01]  /*4160*/  UIADD3 UR20, UPT, UPT, UR4, 0x402, URZ ;  /* 0x0000040204147890 */ /* 0x000fe2000fffe0ff */
[----:B-1----:R-:W-:Y:S01]  /*4170*/  R2UR UR10, R23 ;  /* 0x00000000170a72ca */ /* 0x002fe200000e0000 */
[----:B------:R-:W-:Y:S01]  /*4180*/  UIADD3 UR18, UPT, UPT, UR6, 0x404, URZ ;  /* 0x0000040406127890 */ /* 0x000fe2000fffe0ff */
[----:B------:R-:W-:Y:S01]  /*4190*/  R2UR UR11, R22 ;  /* 0x00000000160b72ca */ /* 0x000fe200000e0000 */
[----:B------:R-:W-:Y:S01]  /*41a0*/  UIADD3 UR16, UPT, UPT, UR4, 0x404, URZ ;  /* 0x0000040404107890 */ /* 0x000fe2000fffe0ff */
[----:B--2---:R-:W-:Y:S01]  /*41b0*/  R2UR UR42, R21 ;  /* 0x00000000152a72ca */ /* 0x004fe200000e0000 */
[----:B------:R-:W-:Y:S01]  /*41c0*/  UIADD3 UR14, UPT, UPT, UR6, 0x406, URZ ;  /* 0x00000406060e7890 */ /* 0x000fe2000fffe0ff */
[----:B------:R-:W-:Y:S01]  /*41d0*/  R2UR UR43, R20 ;  /* 0x00000000142b72ca */ /* 0x000fe200000e0000 */
[----:B------:R-:W-:Y:S01]  /*41e0*/  UIADD3 UR12, UPT, UPT, UR4, 0x406, URZ ;  /* 0x00000406040c7890 */ /* 0x000fe2000fffe0ff */
[----:B------:R-:W-:Y:S01]  /*41f0*/  UMOV UR9, 0x4008 ;  /* 0x0000400800097882 */ /* 0x000fe20000000000 */
[----:B------:R-:W-:Y:S01]  /*4200*/  UMOV UR41, 0x4008 ;  /* 0x0000400800297882 */ /* 0x000fe20000000000 */
[----:B------:R1:W-:Y:S01]  /*4210*/  UTCCP.T.S.4x32dp128bit tmem[UR45+0x108], gdesc[UR8] ;  /* 0x000108082d0079e7 */ /* 0x0003e20009100000 */
[----:B------:R-:W-:Y:S01]  /*4220*/  UTCCP.T.S.4x32dp128bit tmem[UR45+0x10c], gdesc[UR40] ;  /* 0x00010c282d0079e7 */ /* 0x000fe20009100000 */
[----:B------:R-:W-:Y:S01]  /*4230*/  UMOV UR7, 0x40004040 ;  /* 0x4000404000077882 */ /* 0x000fe20000000000 */
        /* <DEDUP_REMOVED lines=15> */
[----:B-1----:R-:W-:Y:S02]  /*4330*/  R2UR UR8, R25 ;  /* 0x00000000190872ca */ /* 0x002fe400000e0000 */
[----:B------:R-:W-:Y:S11]  /*4340*/  R2UR UR9, R24 ;  /* 0x00000000180972ca */ /* 0x000ff600000e0000 */
[----:B------:R-:W-:Y:S02]  /*4350*/  @!UPT UIADD3 URZ, UPT, UPT, URZ, URZ, URZ ;  /* 0x000000fffffff290 */ /* 0x000fe4000fffe0ff */
[----:B------:R1:W-:Y:S01]  /*4360*/  UTCQMMA gdesc[UR4], gdesc[UR6], tmem[UR44], tmem[UR66], idesc[UR67], tmem[UR8], UP1 ;  /* 0x0008420604007dea */ /* 0x0003e2000880032c */
[----:B------:R3:W-:Y:S01]  /*4370*/  UTCQMMA gdesc[UR36], gdesc[UR38], tmem[UR44], tmem[UR64], idesc[UR65], tmem[UR42], UPT ;  /* 0x002a402624007dea */ /* 0x0007e2000b80032c */
[----:B------:R3:W-:Y:S01]  /*4380*/  UTCQMMA gdesc[UR32], gdesc[UR34], tmem[UR44], tmem[UR62], idesc[UR63], tmem[UR76], UPT ;  /* 0x004c3e2220007dea */ /* 0x0007e2000b80032c */
[----:B------:R3:W-:Y:S01]  /*4390*/  UTCQMMA gdesc[UR28], gdesc[UR30], tmem[UR44], tmem[UR60], idesc[UR61], tmem[UR74], UPT ;  /* 0x004a3c1e1c007dea */ /* 0x0007e2000b80032c */
[----:B------:R3:W-:Y:S01]  /*43a0*/  UTCQMMA gdesc[UR24], gdesc[UR26], tmem[UR44], tmem[UR58], idesc[UR59], tmem[UR10], UPT ;  /* 0x000a3a1a18007dea */ /* 0x0007e2000b80032c */
[----:B------:R3:W-:Y:S01]  /*43b0*/  UTCQMMA gdesc[UR20], gdesc[UR22], tmem[UR44], tmem[UR56], idesc[UR57], tmem[UR72], UPT ;  /* 0x0048381614007dea */ /* 0x0007e2000b80032c */
[----:B------:R3:W-:Y:S01]  /*43c0*/  UTCQMMA gdesc[UR16], gdesc[UR18], tmem[UR44], tmem[UR54], idesc[UR55], tmem[UR70], UPT ;  /* 0x0046361210007dea */ /* 0x0007e2000b80032c */
[----:B------:R3:W-:Y:S01]  /*43d0*/  UTCQMMA gdesc[UR12], gdesc[UR14], tmem[UR44], tmem[UR52], idesc[UR53], tmem[UR68], UPT ;  /* 0x0044340e0c007dea */ /* 0x0007e2000b80032c */
[----:B------:R3:W-:Y:S01]  /*43e0*/  UTCBAR.MULTICAST [UR50], URZ, UR51 ;  /* 0x000000ff320073e9 */ /* 0x0007e20008000833 */
[----:B-1----:R-:W-:Y:S01]  /*43f0*/  UMOV UR9, 0x1 ;  /* 0x0000000100097882 */ /* 0x002fe20000000000 */
[----:B------:R-:W-:Y:S01]  /*4400*/  UMOV UR5, UR46 ;  /* 0x0000002e00057c82 */ /* 0x000fe20008000000 */
[----:B------:R-:W-:Y:S05]  /*4410*/  BRA.U UP0, `(.L_x_67) ;  /* 0xfffffff900a07547 */ /* 0x000fea000b83ffff */
.L_x_64:
[----:B------:R-:W-:Y:S02]  /*4420*/  R2UR UR4, R19 ;  /* 0x00000000130472ca */ /* 0x000fe400000e0000 */
[----:B------:R-:W-:Y:S02]  /*4430*/  R2UR UR5, R13 ;  /* 0x000000000d0572ca */ /* 0x000fe400000e0000 */
[----:B------:R-:W-:-:S04]  /*4440*/  ISETP.NE.AND P0, PT, R10, 0x2, PT ;  /* 0x000000020a00780c */ /* 0x000fc80003f05270 */
[----:B-1-3--:R-:W-:Y:S02]  /*4450*/  SEL R0, RZ, 0x1, P0 ;  /* 0x00000001ff007807 */ /* 0x00afe40000000000 */
[----:B------:R-:W-:Y:S02]  /*4460*/  SEL R10, R10, RZ, P0 ;  /* 0x000000ff0a0a7207 */ /* 0x000fe40000000000 */
[----:B------:R-:W-:Y:S01]  /*4470*/  LOP3.LUT R9, R9, R0, RZ, 0x3c, !PT ;  /* 0x0000000009097212 */ /* 0x000fe200078e3cff */
[----:B------:R-:W-:Y:S02]  /*4480*/  UIADD3 UR4, UPT, UPT, UR4, 0x1, URZ ;  /* 0x0000000104047890 */ /* 0x000fe4000fffe0ff */
[----:B------:R-:W-:Y:S02]  /*4490*/  UIADD3 UR5, UPT, UPT, UR5, 0x90, URZ ;  /* 0x0000009005057890 */ /* 0x000fe4000fffe0ff */
[----:B------:R-:W-:-:S04]  /*44a0*/  UISETP.NE.AND UP0, UPT, UR4, 0x2, UPT ;  /* 0x000000020400788c */ /* 0x000fc8000bf05270 */
[----:B------:R-:W-:Y:S02]  /*44b0*/  USEL UR6, URZ, 0x1, UP0 ;  /* 0x00000001ff067887 */ /* 0x000fe40008000000 */
[----:B------:R-:W-:Y:S01]  /*44c0*/  USEL UR4, UR4, URZ, UP0 ;  /* 0x000000ff04047287 */ /* 0x000fe20008000000 */
[----:B------:R1:W-:Y:S03]  /*44d0*/  UTCBAR [UR5], URZ ;  /* 0x000000ff050073e9 */ /* 0x0003e600080000ff */
[----:B------:R-:W-:Y:S02]  /*44e0*/  LOP3.LUT R11, R11, UR6, RZ, 0x3c, !PT ;  /* 0x000000060b0b7c12 */ /* 0x000fe4000f8e3cff */
[----:B------:R-:W-:Y:S01]  /*44f0*/  IMAD.U32 R19, RZ, RZ, UR4 ;  /* 0x00000004ff137e24 */ /* 0x000fe2000f8e00ff */
[----:B------:R-:W-:Y:S06]  /*4500*/  @P1 BRA `(.L_x_68) ;  /* 0xfffffff400dc1947 */ /* 0x000fec000383ffff */
[----:B------:R-:W3:Y:S01]  /*4510*/  S2UR UR7, SR_CgaCtaId ;  /* 0x00000000000779c3 */ /* 0x000ee20000008800 */
[----:B-1----:R-:W-:Y:S02]  /*4520*/  R2UR UR5, R19 ;  /* 0x00000000130572ca */ /* 0x002fe400000e0000 */
[----:B------:R-:W-:Y:S01]  /*4530*/  ELECT P0, URZ, PT ;  /* 0x0000000000ff782f */ /* 0x000fe20003800000 */
[----:B------:R-:W-:Y:S01]  /*4540*/  IMAD.MOV.U32 R0, RZ, RZ, 0x1 ;  /* 0x00000001ff007424 */ /* 0x000fe200078e00ff */
[----:B------:R-:W-:Y:S01]  /*4550*/  UIADD3 UR49, UPT, UPT, UR49, 0xa0, URZ ;  /* 0x000000a031317890 */ /* 0x000fe2000fffe0ff */
[----:B------:R-:W-:Y:S01]  /*4560*/  SHF.L.U32 R2, R11, 0x1f, RZ ;  /* 0x0000001f0b027819 */ /* 0x000fe200000006ff */
[----:B------:R-:W-:Y:S01]  /*4570*/  UMOV UR4, 0x40 ;  /* 0x0000004000047882 */ /* 0x000fe20000000000 */
[----:B------:R-:W-:Y:S01]  /*4580*/  UVIRTCOUNT.DEALLOC.SMPOOL 0x80 ;  /* 0x000000800000784c */ /* 0x000fe20000000000 */
[----:B---3--:R-:W-:-:S05]  /*4590*/  ULEA UR7, UR7, UR4, 0x18 ;  /* 0x0000000407077291 */ /* 0x008fca000f8ec0ff */
[----:B------:R-:W-:-:S04]  /*45a0*/  ULEA UR4, UR5, UR49, 0x3 ;  /* 0x0000003105047291 */ /* 0x000fc8000f8e18ff */
[----:B------:R1:W-:Y:S05]  /*45b0*/  @P0 STS.U8 [UR7+0x1c], R0 ;  /* 0x00001c00ff000988 */ /* 0x0003ea0008000007 */
[----:B------:R-:W3:Y:S02]  /*45c0*/  SYNCS.PHASECHK.TRANS64.TRYWAIT P0, [UR4], R2 ;  /* 0x00000002ff0075a7 */ /* 0x000ee40008001104 */
[----:B-1-3--:R-:W-:Y:S05]  /*45d0*/  @!P0 BRA `(.L_x_69) ;  /* 0x0000005800948947 */ /* 0x00afea0003800000 */
.L_x_154:
[----:B------:R-:W-:-:S13]  /*45e0*/  R2UR UR4, R19 ;  /* 0x00000000130472ca */ /* 0x000fda00000e0000 */
[----:B------:R-:W-:-:S04]  /*45f0*/  UIADD3 UR4, UPT, UPT, UR4, 0x1, URZ ;  /* 0x0000000104047890 */ /* 0x000fc8000fffe0ff */
[----:B------:R-:W-:-:S04]  /*4600*/  UISETP.NE.AND UP0, UPT, UR4, 0x2, UPT ;  /* 0x000000020400788c */ /* 0x000fc8000bf05270 */
[----:B------:R-:W-:Y:S02]  /*4610*/  USEL UR5, URZ, 0x1, UP0 ;  /* 0x00000001ff057887 */ /* 0x000fe40008000000 */
[----:B------:R-:W-:-:S04]  /*4620*/  USEL UR4, UR4, URZ, UP0 ;  /* 0x000000ff04047287 */ /* 0x000fc80008000000 */
[----:B------:R-:W-:Y:S01]  /*4630*/  ULEA UR4, UR4, UR49, 0x3 ;  /* 0x0000003104047291 */ /* 0x000fe2000f8e18ff */
[----:B-1----:R-:W-:-:S04]  /*4640*/  LOP3.LUT R2, R11, UR5, RZ, 0x3c, !PT ;  /* 0x000000050b027c12 */ /* 0x002fc8000f8e3cff */
[----:B------:R-:W-:-:S04]  /*4650*/  SHF.L.U32 R2, R2, 0x1f, RZ ;  /* 0x0000001f02027819 */ /* 0x000fc800000006ff */
[----:B------:R-:W1:Y:S02]  /*4660*/  SYNCS.PHASECHK.TRANS64.TRYWAIT P0, [UR4], R2 ;  /* 0x00000002ff0075a7 */ /* 0x000e640008001104 */
[----:B-1----:R-:W-:Y:S05]  /*4670*/  @!P0 BRA `(.L_x_70) ;  /* 0x0000005800848947 */ /* 0x002fea0003800000 */
.L_x_156:
[----:B------:R-:W-:Y:S01]  /*4680*/  NOP ;  /* 0x0000000000007918 */ /* 0x000fe20000000000 */
[----:B-1----:R-:W1:Y:S01]  /*4690*/  LDS R0, [UR7+0x14] ;  /* 0x00001407ff007984 */ /* 0x002e620008000800 */
[----:B------:R-:W-:Y:S01]  /*46a0*/  ULOP3.LUT UR4, UR45, 0xffff, URZ, 0xc0, !UPT ;  /* 0x0000ffff2d047892 */ /* 0x000fe2000f8ec0ff */
[----:B------:R-:W-:Y:S01]  /*46b0*/  UMOV UR5, 0xffff ;  /* 0x0000ffff00057882 */ /* 0x000fe20000000000 */
[----:B------:R-:W-:Y:S02]  /*46c0*/  UMOV UR6, 0x1 ;  /* 0x0000000100067882 */ /* 0x000fe40000000000 */
[----:B------:R-:W-:-:S04]  /*46d0*/  USHF.R.U32.HI UR4, URZ, 0x5, UR4 ;  /* 0x00000005ff047899 */ /* 0x000fc80008011604 */
[----:B------:R-:W-:Y:S02]  /*46e0*/  USHF.L.U32 UR5, UR5, UR4, URZ ;  /* 0x0000000405057299 */ /* 0x000fe400080006ff */
[----:B------:R-:W-:-:S04]  /*46f0*/  USHF.L.U32 UR4, UR6, UR4, URZ ;  /* 0x0000000406047299 */ /* 0x000fc800080006ff */
[----:B-1----:R-:W-:-:S04]  /*4700*/  LOP3.LUT R0, R0, UR5, RZ, 0xc0, !PT ;  /* 0x0000000500007c12 */ /* 0x002fc8000f8ec0ff */
[----:B------:R-:W-:-:S13]  /*4710*/  ISETP.NE.AND P0, PT, R0, UR5, PT ;  /* 0x0000000500007c0c */ /* 0x000fda000bf05270 */
[----:B------:R-:W-:Y:S05]  /*4720*/  @P0 BRA `(.L_x_71) ;  /* 0x0000000000580947 */ /* 0x000fea0003800000 */
[----:B------:R-:W1:Y:S02]  /*4730*/  LDS R0, [UR7+0x18] ;  /* 0x00001807ff007984 */ /* 0x000e640008000800 */
[----:B-1----:R-:W-:-:S04]  /*4740*/  LOP3.LUT R0, R0, UR4, RZ, 0xc0, !PT ;  /* 0x0000000400007c12 */ /* 0x002fc8000f8ec0ff */
[----:B------:R-:W-:-:S13]  /*4750*/  ISETP.NE.AND P0, PT, R0, UR4, PT ;  /* 0x0000000400007c0c */ /* 0x000fda000bf05270 */
[----:B------:R-:W-:Y:S05]  /*4760*/  @P0 BRA `(.L_x_72) ;  /* 0x00000000003c0947 */ /* 0x000fea0003800000 */
[----:B------:R-:W1:Y:S01]  /*4770*/  S2R R2, SR_LANEID ;  /* 0x0000000000027919 */ /* 0x000e620000000000 */
[----:B------:R-:W-:-:S06]  /*4780*/  ULOP3.LUT UR5, URZ, UR5, URZ, 0x33, !UPT ;  /* 0x00000005ff057292 */ /* 0x000fcc000f8e33ff */
[----:B------:R-:W-:-:S04]  /*4790*/  IMAD.U32 R0, RZ, RZ, UR5 ;  /* 0x00000005ff007e24 */ /* 0x000fc8000f8e00ff */
[----:B------:R3:W2:Y:S02]  /*47a0*/  REDUX UR8, R0 ;  /* 0x00000000000873c4 */ /* 0x0006a40000000000 */
[----:B------:R1:W-:Y:S01]  /*47b0*/  UTCATOMSWS.AND URZ, UR5 ;  /* 0x0000000500ff79e3 */ /* 0x0003e20008000000 */
[----:B---3--:R-:W-:Y:S01]  /*47c0*/  LOP3.LUT R0, RZ, UR4, RZ, 0x33, !PT ;  /* 0x00000004ff007c12 */ /* 0x008fe2000f8e33ff */
[----:B------:R-:W-:Y:S02]  /*47d0*/  VOTEU.ANY UR4, UPT, PT ;  /* 0x0000000000047886 */ /* 0x000fe400038e0100 */
[----:B------:R-:W-:Y:S02]  /*47e0*/  UFLO.U32 UR4, UR4 ;  /* 0x00000004000472bd */ /* 0x000fe400080e0000 */
[----:B------:R-:W3:Y:S04]  /*47f0*/  REDUX UR6, R0 ;  /* 0x00000000000673c4 */ /* 0x000ee80000000000 */
[----:B-1----:R-:W-:-:S02]  /*4800*/  ISETP.EQ.U32.AND P0, PT, R2, UR4, PT ;  /* 0x0000000402007c0c */ /* 0x002fc4000bf02070 */
[----:B--2---:R-:W-:-:S11]  /*4810*/  MOV R2, UR8 ;  /* 0x0000000800027c02 */ /* 0x004fd60008000f00 */
[----:B------:R1:W-:Y:S01]  /*4820*/  @P0 ATOMS.AND RZ, [UR7+0x14], R2 ;  /* 0x00001402ffff098c */ /* 0x0003e2000a800007 */
[----:B---3--:R-:W-:-:S05]  /*4830*/  IMAD.U32 R0, RZ, RZ, UR6 ;  /* 0x00000006ff007e24 */ /* 0x008fca000f8e00ff */
[----:B------:R1:W-:Y:S01]  /*4840*/  @P0 ATOMS.AND RZ, [UR7+0x18], R0 ;  /* 0x00001800ffff098c */ /* 0x0003e2000a800007 */
[----:B------:R-:W-:Y:S05]  /*4850*/  BRA `(.L_x_73) ;  /* 0x0000000000147947 */ /* 0x000fea0003800000 */
.L_x_72:
[----:B------:R-:W-:Y:S02]  /*4860*/  MOV R2, 0x4880 ;  /* 0x0000488000027802 */ /* 0x000fe40000000f00 */
[----:B--2-45:R-:W-:Y:S05]  /*4870*/  CALL.REL.NOINC `($__internal_0_$__cuda_sm10x_tcgen05_guardrail_trap_col_being_dealloced_not_returned_by_alloc) ;  /* 0x0000005c006c7944 */ /* 0x034fea0003c00000 */
[----:B------:R-:W-:Y:S05]  /*4880*/  BRA `(.L_x_73) ;  /* 0x0000000000087947 */ /* 0x000fea0003800000 */
.L_x_71:
[----:B------:R-:W-:Y:S02]  /*4890*/  MOV R2, 0x48b0 ;  /* 0x000048b000027802 */ /* 0x000fe40000000f00 */
[----:B--2-45:R-:W-:Y:S05]  /*48a0*/  CALL.REL.NOINC `($__internal_2_$__cuda_sm10x_tcgen05_guardrail_trap_unallocated_columns_being_dealloced) ;  /* 0x0000005c00787944 */ /* 0x034fea0003c00000 */
.L_x_73:
[----:B------:R-:W-:Y:S01]  /*48b0*/  NOP ;  /* 0x0000000000007918 */ /* 0x000fe20000000000 */
[----:B------:R-:W-:Y:S05]  /*48c0*/  EXIT ;  /* 0x000000000000794d */ /* 0x000fea0003800000 */
.L_x_57:
[----:B------:R-:W-:-:S09]  /*48d0*/  UISETP.NE.OR UP5, UPT, UR21, 0x3, !UP5 ;  /* 0x000000031500788c */ /* 0x000fd2000efa5670 */
[----:B------:R-:W-:Y:S05]  /*48e0*/  BRA.U UP5, `(.L_x_74) ;  /* 0x0000000d05fc7547 */ /* 0x000fea000b800000 */
[----:B------:R-:W1:Y:S01]  /*48f0*/  LDC R0, c[0x0][0xf30] ;  /* 0x0003cc00ff007b82 */ /* 0x000e620000000800 */
[----:B------:R-:W-:Y:S01]  /*4900*/  UMOV UR4, 0x400 ;  /* 0x0000040000047882 */ /* 0x000fe20000000000 */
[----:B------:R-:W-:Y:S01]  /*4910*/  IMAD.MOV.U32 R32, RZ, RZ, 0x1 ;  /* 0x00000001ff207424 */ /* 0x000fe200078e00ff */
[----:B------:R-:W-:Y:S01]  /*4920*/  ULEA UR4, UR59, UR4, 0x18 ;  /* 0x000000043b047291 */ /* 0x000fe2000f8ec0ff */
[----:B------:R-:W-:Y:S01]  /*4930*/  CS2R R30, SRZ ;  /* 0x00000000001e7805 */ /* 0x000fe2000001ff00 */
[----:B------:R-:W-:Y:S01]  /*4940*/  IMAD.MOV.U32 R27, RZ, RZ, 0x2000 ;  /* 0x00002000ff1b7424 */ /* 0x000fe200078e00ff */
[----:B------:R-:W-:Y:S02]  /*4950*/  UPLOP3.LUT UP0, UPT, UPT, UPT, UPT, 0x40, 0x4 ;  /* 0x000000000004789c */ /* 0x000fe40003f0e870 */
[----:B------:R-:W3:Y:S01]  /*4960*/  LDC R26, c[0x0][0x370] ;  /* 0x0000dc00ff1a7b82 */ /* 0x000ee20000000800 */
[----:B------:R-:W-:Y:S02]  /*4970*/  UIADD3 UR13, UPT, UPT, UR4, 0x38, URZ ;  /* 0x00000038040d7890 */ /* 0x000fe4000fffe0ff */
[----:B------:R-:W-:-:S02]  /*4980*/  UIADD3 UR33, UPT, UPT, UR4, 0x20, URZ ;  /* 0x0000002004217890 */ /* 0x000fc4000fffe0ff */
[----:B------:R-:W-:Y:S02]  /*4990*/  UIADD3 UR25, UPT, UPT, UR4, 0x28, URZ ;  /* 0x0000002804197890 */ /* 0x000fe4000fffe0ff */
[----:B------:R-:W-:Y:S01]  /*49a0*/  UIADD3 UR17, UPT, UPT, UR4, 0x30, URZ ;  /* 0x0000003004117890 */ /* 0x000fe2000fffe0ff */
[----:B------:R-:W4:Y:S01]  /*49b0*/  LDC R3, c[0x0][0xf0c] ;  /* 0x0003c300ff037b82 */ /* 0x000f220000000800 */
[----:B------:R-:W-:-:S07]  /*49c0*/  UPRMT UR13, UR59, 0x654, UR13 ;  /* 0x000006543b0d7896 */ /* 0x000fce000800000d */
[----:B------:R-:W2:Y:S01]  /*49d0*/  LDC R24, c[0x0][0xf20] ;  /* 0x0003c800ff187b82 */ /* 0x000ea20000000800 */
[----:B-1----:R-:W-:-:S07]  /*49e0*/  ISETP.NE.AND P1, PT, R0, 0x1, PT ;  /* 0x000000010000780c */ /* 0x002fce0003f25270 */
[----:B------:R-:W1:Y:S08]  /*49f0*/  LDC.64 R34, c[0x0][0x348] ;  /* 0x0000d200ff227b82 */ /* 0x000e700000000a00 */
[----:B------:R-:W1:Y:S08]  /*4a00*/  LDC.64 R14, c[0x0][0xc88] ;  /* 0x00032200ff0e7b82 */ /* 0x000e700000000a00 */
[----:B------:R-:W1:Y:S08]  /*4a10*/  LDC.64 R18, c[0x0][0xf10] ;  /* 0x0003c400ff127b82 */ /* 0x000e700000000a00 */
[----:B------:R-:W1:Y:S08]  /*4a20*/  LDC.64 R6, c[0x0][0xf18] ;  /* 0x0003c600ff067b82 */ /* 0x000e700000000a00 */
[----:B------:R-:W1:Y:S08]  /*4a30*/  LDC.64 R4, c[0x0][0xf28] ;  /* 0x0003ca00ff047b82 */ /* 0x000e700000000a00 */
[----:B------:R-:W1:Y:S08]  /*4a40*/  LDC.64 R16, c[0x0][0xc90] ;  /* 0x00032400ff107b82 */ /* 0x000e700000000a00 */
[----:B--234-:R-:W1:Y:S02]  /*4a50*/  LDC R25, c[0x0][0x374] ;  /* 0x0000dd00ff197b82 */ /* 0x01ce640000000800 */
.L_x_85:
[C---:B------:R-:W-:Y:S02]  /*4a60*/  LEA R0, R31.reuse, UR4, 0x3 ;  /* 0x000000041f007c11 */ /* 0x040fe4000f8e18ff */
[----:B------:R-:W-:Y:S02]  /*4a70*/  SHF.L.U32 R2, R30, 0x1f, RZ ;  /* 0x0000001f1e027819 */ /* 0x000fe400000006ff */
[----:B------:R-:W-:Y:S02]  /*4a80*/  LEA R20, R31, UR4, 0x4 ;  /* 0x000000041f147c11 */ /* 0x000fe4000f8e20ff */
[----:B--2---:R-:W2:Y:S02]  /*4a90*/  SYNCS.PHASECHK.TRANS64.TRYWAIT P0, [R0+URZ+0x70], R2 ;  /* 0x00007002000075a7 */ /* 0x004ea400080011ff */
[----:B--2---:R-:W-:Y:S05]  /*4aa0*/  @!P0 BRA `(.L_x_75) ;  /* 0x0000005400908947 */ /* 0x004fea0003800000 */
.L_x_157:
[----:B------:R-:W-:Y:S01]  /*4ab0*/  ISETP.GE.AND P0, PT, R40, 0x1, PT ;  /* 0x000000012800780c */ /* 0x000fe20003f06270 */
[----:B------:R-:W3:Y:S01]  /*4ac0*/  LDS.128 R20, [R20+0xe0] ;  /* 0x0000e00014147984 */ /* 0x000ee20000000c00 */
[----:B-1----:R-:W-:Y:S01]  /*4ad0*/  ISETP.NE.U32.AND P5, PT, R16, RZ, PT ;  /* 0x000000ff1000720c */ /* 0x002fe20003fa5070 */
[----:B--2---:R-:W-:Y:S01]  /*4ae0*/  VIADD R0, R0, 0x80 ;  /* 0x0000008000007836 */ /* 0x004fe20000000000 */
[----:B------:R-:W-:Y:S01]  /*4af0*/  ISETP.NE.U32.AND P4, PT, R16, RZ, PT ;  /* 0x000000ff1000720c */ /* 0x000fe20003f85070 */
[----:B------:R-:W-:Y:S01]  /*4b00*/  USHF.L.U32 UR35, UR20, 0x7, URZ ;  /* 0x0000000714237899 */ /* 0x000fe200080006ff */
[C---:B------:R-:W-:Y:S01]  /*4b10*/  ISETP.NE.AND.EX P5, PT, R17.reuse, RZ, PT, P5 ;  /* 0x000000ff1100720c */ /* 0x040fe20003fa5350 */
[----:B------:R-:W-:Y:S01]  /*4b20*/  USHF.L.U32 UR34, UR12, 0x7, URZ ;  /* 0x000000070c227899 */ /* 0x000fe200080006ff */
[----:B------:R-:W-:Y:S01]  /*4b30*/  PRMT R0, RZ, 0x654, R0 ;  /* 0x00000654ff007816 */ /* 0x000fe20000000000 */
[----:B------:R-:W-:Y:S01]  /*4b40*/  @!PT LDS RZ, [RZ] ;  /* 0x00000000fffff984 */ /* 0x000fe20000000800 */
[----:B------:R-:W-:Y:S01]  /*4b50*/  @!PT LDS RZ, [RZ] ;  /* 0x00000000fffff984 */ /* 0x000fe20000000800 */
[----:B------:R-:W-:Y:S01]  /*4b60*/  @!PT LDS RZ, [RZ] ;  /* 0x00000000fffff984 */ /* 0x000fe20000000800 */
[----:B------:R-:W-:Y:S01]  /*4b70*/  @!PT LDS RZ, [RZ] ;  /* 0x00000000fffff984 */ /* 0x000fe20000000800 */
[----:B------:R1:W-:Y:S06]  /*4b80*/  MEMBAR.ALL.CTA ;  /* 0x0000000000007992 */ /* 0x0003ec0000008000 */
[----:B-1----:R-:W1:Y:S01]  /*4b90*/  FENCE.VIEW.ASYNC.S ;  /* 0x00000000000073c6 */ /* 0x002e620000000000 */
[----:B------:R-:W-:Y:S02]  /*4ba0*/  ISETP.NE.AND.EX P4, PT, R17, RZ, PT, P4 ;  /* 0x000000ff1100720c */ /* 0x000fe40003f85340 */
[----:B------:R-:W-:Y:S01]  /*4bb0*/  SHF.L.U32 R28, R32, 0x1f, RZ ;  /* 0x0000001f201c7819 */ /* 0x000fe200000006ff */
[----:B-1----:R1:W-:Y:S01]  /*4bc0*/  SYNCS.ARRIVE.TRANS64.RED.A1T0 RZ, [R0+URZ], RZ ;  /* 0x000000ff00ff79a7 */ /* 0x0023e200081004ff */
[----:B---3--:R-:W-:Y:S11]  /*4bd0*/  LOP3.LUT P3, RZ, R22, 0x1, RZ, 0xc0, !PT ;  /* 0x0000000116ff7812 */ /* 0x008ff6000786c0ff */
[----:B------:R-:W-:Y:S02]  /*4be0*/  @!UPT UIADD3 URZ, UPT, UPT, URZ, URZ, URZ ;  /* 0x000000fffffff290 */ /* 0x000fe4000fffe0ff */
[----:B------:R-:W-:Y:S02]  /*4bf0*/  @P3 MOV R11, R20 ;  /* 0x00000014000b3202 */ /* 0x000fe40000000f00 */
[----:B------:R-:W-:Y:S01]  /*4c00*/  @P3 LOP3.LUT R10, R21, 0xffff, RZ, 0xc0, !PT ;  /* 0x0000ffff150a3812 */ /* 0x000fe200078ec0ff */
[----:B-1----:R-:W-:Y:S06]  /*4c10*/  @!P0 BRA `(.L_x_76) ;  /* 0x0000000000a48947 */ /* 0x002fec0003800000 */
[-C--:B------:R-:W-:Y:S01]  /*4c20*/  IMAD.HI.U32 R0, R25, R7.reuse, RZ ;  /* 0x0000000719007227 */ /* 0x080fe200078e00ff */
[----:B------:R-:W-:Y:S02]  /*4c30*/  ISETP.NE.AND P0, PT, R6, 0x1, PT ;  /* 0x000000010600780c */ /* 0x000fe40003f05270 */
[----:B------:R-:W-:Y:S01]  /*4c40*/  ISETP.NE.AND P2, PT, R40, 0x1, PT ;  /* 0x000000012800780c */ /* 0x000fe20003f45270 */
[----:B------:R-:W-:Y:S01]  /*4c50*/  IMAD.HI.U32 R9, R26, R18, RZ ;  /* 0x000000121a097227 */ /* 0x000fe200078e00ff */
[----:B------:R-:W-:Y:S02]  /*4c60*/  SHF.R.U32.HI R0, RZ, R24, R0 ;  /* 0x00000018ff007219 */ /* 0x000fe40000011600 */
[----:B------:R-:W-:Y:S01]  /*4c70*/  ISETP.NE.AND P6, PT, R3, 0x1, PT ;  /* 0x000000010300780c */ /* 0x000fe20003fc5270 */
[----:B------:R-:W-:Y:S01]  /*4c80*/  IMAD.HI.U32 R13, R10, R7, RZ ;  /* 0x000000070a0d7227 */ /* 0x000fe200078e00ff */
[----:B------:R-:W-:Y:S02]  /*4c90*/  SHF.R.U32.HI R9, RZ, R19, R9 ;  /* 0x00000013ff097219 */ /* 0x000fe40000011609 */
[----:B------:R-:W-:Y:S01]  /*4ca0*/  SEL R0, R25, R0, !P0 ;  /* 0x0000000019007207 */ /* 0x000fe20004000000 */
[----:B------:R-:W-:Y:S01]  /*4cb0*/  IMAD.HI.U32 R12, R11, R18, RZ ;  /* 0x000000120b0c7227 */ /* 0x000fe200078e00ff */
[----:B------:R-:W-:Y:S03]  /*4cc0*/  SEL R9, R26, R9, !P6 ;  /* 0x000000091a097207 */ /* 0x000fe60007000000 */
[-C--:B------:R-:W-:Y:S01]  /*4cd0*/  IMAD.HI.U32 R8, R0, R4.reuse, RZ ;  /* 0x0000000400087227 */ /* 0x080fe200078e00ff */
[----:B------:R-:W-:Y:S03]  /*4ce0*/  SHF.R.U32.HI R12, RZ, R19, R12 ;  /* 0x00000013ff0c7219 */ /* 0x000fe6000001160c */
[----:B------:R-:W-:Y:S01]  /*4cf0*/  IMAD.HI.U32 R2, R9, R4, RZ ;  /* 0x0000000409027227 */ /* 0x000fe200078e00ff */
[-C--:B------:R-:W-:Y:S02]  /*4d00*/  @P2 SHF.R.U32.HI R0, RZ, R5.reuse, R8 ;  /* 0x00000005ff002219 */ /* 0x080fe40000011608 */
[----:B------:R-:W-:Y:S02]  /*4d10*/  SHF.R.U32.HI R8, RZ, R24, R13 ;  /* 0x00000018ff087219 */ /* 0x000fe4000001160d */
[----:B------:R-:W-:Y:S01]  /*4d20*/  @P2 SHF.R.U32.HI R9, RZ, R5, R2 ;  /* 0x00000005ff092219 */ /* 0x000fe20000011602 */
[----:B------:R-:W-:Y:S01]  /*4d30*/  IMAD R0, R40, R0, RZ ;  /* 0x0000000028007224 */ /* 0x000fe200078e02ff */
[----:B------:R-:W-:Y:S02]  /*4d40*/  SEL R8, R10, R8, !P0 ;  /* 0x000000080a087207 */ /* 0x000fe40004000000 */
[----:B------:R-:W-:Y:S01]  /*4d50*/  SEL R2, R11, R12, !P6 ;  /* 0x0000000c0b027207 */ /* 0x000fe20007000000 */
[----:B------:R-:W-:Y:S01]  /*4d60*/  IMAD R12, R40, R9, RZ ;  /* 0x00000009280c7224 */ /* 0x000fe200078e02ff */
[C---:B------:R-:W-:Y:S01]  /*4d70*/  ISETP.GE.AND P0, PT, R8.reuse, R0, PT ;  /* 0x000000000800720c */ /* 0x040fe20003f06270 */
[----:B------:R-:W-:Y:S03]  /*4d80*/  IMAD.HI.U32 R0, R8, R4, RZ ;  /* 0x0000000408007227 */ /* 0x000fe600078e00ff */
[----:B------:R-:W-:Y:S02]  /*4d90*/  ISETP.GE.OR P0, PT, R2, R12, P0 ;  /* 0x0000000c0200720c */ /* 0x000fe40000706670 */
[-C--:B------:R-:W-:Y:S04]  /*4da0*/  SHF.R.U32.HI R0, RZ, R5.reuse, R0 ;  /* 0x00000005ff007219 */ /* 0x080fe80000011600 */
[----:B------:R-:W-:Y:S05]  /*4db0*/  SEL R13, R8, R0, !P2 ;  /* 0x00000000080d7207 */ /* 0x000fea0005000000 */
[----:B------:R-:W-:Y:S02]  /*4dc0*/  IMAD.MOV R12, RZ, RZ, -R13 ;  /* 0x000000ffff0c7224 */ /* 0x000fe400078e0a0d */
[----:B------:R-:W-:Y:S04]  /*4dd0*/  @!P0 IMAD.HI.U32 R0, R2, R4, RZ ;  /* 0x0000000402008227 */ /* 0x000fe800078e00ff */
[----:B------:R-:W-:Y:S01]  /*4de0*/  IMAD R12, R40, R12, R8 ;  /* 0x0000000c280c7224 */ /* 0x000fe200078e0208 */
[----:B------:R-:W-:Y:S04]  /*4df0*/  @!P0 SHF.R.U32.HI R0, RZ, R5, R0 ;  /* 0x00000005ff008219 */ /* 0x000fe80000011600 */
[----:B------:R-:W-:Y:S04]  /*4e00*/  @!P0 SEL R0, R2, R0, !P2 ;  /* 0x0000000002008207 */ /* 0x000fe80005000000 */
[----:B------:R-:W-:Y:S01]  /*4e10*/  @!P0 IADD3 R13, PT, PT, R13, -R0, RZ ;  /* 0x800000000d0d8210 */ /* 0x000fe20007ffe0ff */
[----:B------:R-:W-:Y:S01]  /*4e20*/  @!P0 IMAD R0, R9, R12, R0 ;  /* 0x0000000c09008224 */ /* 0x000fe200078e0200 */
[----:B------:R-:W-:Y:S01]  /*4e30*/  IADD3 R9, PT, PT, -R8, RZ, RZ ;  /* 0x000000ff08097210 */ /* 0x000fe20007ffe1ff */
[--C-:B------:R-:W-:Y:S02]  /*4e40*/  IMAD.MOV R12, RZ, RZ, -R2.reuse ;  /* 0x000000ffff0c7224 */ /* 0x100fe400078e0a02 */
[----:B------:R-:W-:Y:S02]  /*4e50*/  @!P0 IMAD R8, R13, R40, R2 ;  /* 0x000000280d088224 */ /* 0x000fe400078e0202 */
[----:B------:R-:W-:Y:S02]  /*4e60*/  @!P0 IMAD.MOV.U32 R2, RZ, RZ, R0 ;  /* 0x000000ffff028224 */ /* 0x000fe400078e0000 */
[----:B------:R-:W-:Y:S02]  /*4e70*/  IMAD R11, R3, R12, R11 ;  /* 0x0000000c030b7224 */ /* 0x000fe400078e020b */
[----:B------:R-:W-:Y:S02]  /*4e80*/  IMAD R10, R6, R9, R10 ;  /* 0x00000009060a7224 */ /* 0x000fe400078e020a */
[----:B------:R-:W-:Y:S02]  /*4e90*/  IMAD R11, R2, R3, R11 ;  /* 0x00000003020b7224 */ /* 0x000fe400078e020b */
[----:B------:R-:W-:Y:S02]  /*4ea0*/  IMAD R10, R8, R6, R10 ;  /* 0x00000006080a7224 */ /* 0x000fe400078e020a */
.L_x_76:
[----:B------:R-:W-:Y:S05]  /*4eb0*/  BRA.U UP0, `(.L_x_77) ;  /* 0x0000000100107547 */ /* 0x000fea000b800000 */
[----:B------:R-:W-:Y:S04]  /*4ec0*/  MOV R2, UR56 ;  /* 0x0000003800027c02 */ /* 0x000fe80008000f00 */
[----:B------:R-:W-:Y:S04]  /*4ed0*/  SHF.L.U32 R2, R2, 0x1f, RZ ;  /* 0x0000001f02027819 */ /* 0x000fe800000006ff */
[----:B------:R-:W1:Y:S02]  /*4ee0*/  SYNCS.PHASECHK.TRANS64.TRYWAIT P0, [UR4+0x68], R2 ;  /* 0x00006802ff0075a7 */ /* 0x000e640008001104 */
[----:B-1----:R-:W-:Y:S05]  /*4ef0*/  @!P0 BRA `(.L_x_78) ;  /* 0x0000005000908947 */ /* 0x002fea0003800000 */
.L_x_77:
[----:B------:R-:W-:Y:S05]  /*4f00*/  @!P5 BRA `(.L_x_79) ;  /* 0x00000000002cd947 */ /* 0x000fea0003800000 */
[----:B------:R-:W-:Y:S01]  /*4f10*/  ISETP.NE.U32.AND P0, PT, R14, RZ, PT ;  /* 0x000000ff0e00720c */ /* 0x000fe20003f05070 */
[----:B------:R-:W-:Y:S03]  /*4f20*/  IMAD.MOV.U32 R88, RZ, RZ, 0x1 ;  /* 0x00000001ff587424 */ /* 0x000fe600078e00ff */
[----:B------:R-:W-:Y:S11]  /*4f30*/  ISETP.NE.AND.EX P0, PT, R15, RZ, PT, P0 ;  /* 0x000000ff0f00720c */ /* 0x000ff60003f05300 */
[----:B------:R-:W-:Y:S02]  /*4f40*/  @!UPT UIADD3 URZ, UPT, UPT, URZ, URZ, URZ ;  /* 0x000000fffffff290 */ /* 0x000fe4000fffe0ff */
[----:B------:R-:W2:Y:S01]  /*4f50*/  @P0 LDC.64 R8, c[0x0][0xc88] ;  /* 0x00032200ff080b82 */ /* 0x000ea20000000a00 */
[----:B-1----:R-:W-:Y:S04]  /*4f60*/  @P0 IMAD R0, R16, UR52, RZ ;  /* 0x0000003410000c24 */ /* 0x002fe8000f8e02ff */
[----:B--2---:R-:W-:Y:S04]  /*4f70*/  @P0 IMAD.WIDE R8, R0, 0x4, R8 ;  /* 0x0000000400080825 */ /* 0x004fe800078e0208 */
[----:B------:R-:W-:Y:S01]  /*4f80*/  HFMA2 R0, -RZ, RZ, 0, 5.9604644775390625e-08 ;  /* 0x00000001ff007431 */ /* 0x000fe200000001ff */
[----:B-----5:R2:W5:Y:S04]  /*4f90*/  @P0 LDG.E R49, desc[UR54][R8.64] ;  /* 0x0000003608310981 */ /* 0x020568000c1e1900 */
[----:B------:R-:W-:Y:S01]  /*4fa0*/  @!P0 PRMT R88, R0, 0x7610, R88 ;  /* 0x0000761000588816 */ /* 0x000fe20000000058 */
[----:B--2---:R-:W3:Y:S06]  /*4fb0*/  @!P0 LDC R49, c[0x0][0xc80] ;  /* 0x00032000ff318b82 */ /* 0x004eec0000000800 */
.L_x_79:
[----:B---3-5:R-:W-:Y:S01]  /*4fc0*/  @!P4 FSETP.EQ.AND P0, PT, R49, RZ, PT ;  /* 0x000000ff3100c20b */ /* 0x028fe20003f02000 */
[----:B------:R-:W-:Y:S01]  /*4fd0*/  @!UPT UIADD3 URZ, UPT, UPT, URZ, URZ, URZ ;  /* 0x000000fffffff290 */ /* 0x000fe2000fffe0ff */
[----:B------:R-:W-:Y:S11]  /*4fe0*/  @!P4 BRA `(.L_x_80) ;  /* 0x000000000018c947 */ /* 0x000ff60003800000 */
[----:B------:R-:W-:Y:S02]  /*4ff0*/  LOP3.LUT P2, RZ, R88, 0xff, RZ, 0xc0, !PT ;  /* 0x000000ff58ff7812 */ /* 0x000fe4000784c0ff */
[----:B------:R-:W-:Y:S04]  /*5000*/  ISETP.NE.U32.AND P0, PT, R14, RZ, PT ;  /* 0x000000ff0e00720c */ /* 0x000fe80003f05070 */
[----:B------:R-:W-:Y:S04]  /*5010*/  ISETP.NE.AND.EX P0, PT, R15, RZ, PT, P0 ;  /* 0x000000ff0f00720c */ /* 0x000fe80003f05300 */
[----:B------:R-:W-:Y:S03]  /*5020*/  PLOP3.LUT P0, PT, P0, PT, PT, 0x8, 0x80 ;  /* 0x000000000080781c */ /* 0x000fe6000070e170 */
[----:B------:R-:W-:Y:S11]  /*5030*/  @P2 FSETP.EQ.AND P0, PT, R49, RZ, PT ;  /* 0x000000ff3100220b */ /* 0x000ff60003f02000 */
[----:B------:R-:W-:Y:S02]  /*5040*/  @!UPT UIADD3 URZ, UPT, UPT, URZ, URZ, URZ ;  /* 0x000000fffffff290 */ /* 0x000fe4000fffe0ff */
.L_x_80:
[----:B------:R-:W2:Y:S01]  /*5050*/  SYNCS.PHASECHK.TRANS64.TRYWAIT P2, [UR4+0x40], R28 ;  /* 0x0000401cff0075a7 */ /* 0x000ea20008041104 */
[----:B------:R-:W-:Y:S04]  /*5060*/  ELECT P4, URZ, PT ;  /* 0x0000000000ff782f */ /* 0x000fe80003880000 */
[----:B------:R-:W-:Y:S11]  /*5070*/  PLOP3.LUT P4, PT, P0, P4, PT, 0xf2, 0x2f ;  /* 0x00000000002f781c */ /* 0x000ff60000789e72 */
[----:B------:R-:W-:Y:S02]  /*5080*/  @!UPT UIADD3 URZ, UPT, UPT, URZ, URZ, URZ ;  /* 0x000000fffffff290 */ /* 0x000fe4000fffe0ff */
[----:B------:R-:W-:Y:S05]  /*5090*/  @!P4 IADD3 R8, P0, PT, R34, 0x980, RZ ;  /* 0x000009802208c810 */ /* 0x000fea0007f1e0ff */
[----:B-1----:R-:W-:Y:S01]  /*50a0*/  @!P4 IMAD.X R2, RZ, RZ, R35, P0 ;  /* 0x000000ffff02c224 */ /* 0x002fe200000e0623 */
[----:B--2---:R-:W-:Y:S07]  /*50b0*/  @!P2 BRA `(.L_x_81) ;  /* 0x000000500038a947 */ /* 0x004fee0003800000 */
.L_x_160:
[----:B------:R-:W-:Y:S01]  /*50c0*/  @!P4 R2UR UR6, R8 ;  /* 0x000000000806c2ca */ /* 0x000fe200000e0000 */
[----:B------:R-:W-:Y:S01]  /*50d0*/  VOTEU.ALL UP0, P4 ;  /* 0x0000000000ff7886 */ /* 0x000fe20002000000 */
[----:B------:R-:W-:Y:S01]  /*50e0*/  @!P4 R2UR UR5, R2 ;  /* 0x000000000205c2ca */ /* 0x000fe200000e0000 */
[----:B-1----:R-:W-:Y:S01]  /*50f0*/  @!P4 IMAD.MOV.U32 R0, RZ, RZ, 0x2000 ;  /* 0x00002000ff00c424 */ /* 0x002fe200078e00ff */
[----:B------:R-:W-:Y:S01]  /*5100*/  UMOV UR8, 0x0 ;  /* 0x0000000000087882 */ /* 0x000fe20000000000 */
[----:B------:R-:W-:Y:S01]  /*5110*/  UMOV UR9, 0x10000000 ;  /* 0x1000000000097882 */ /* 0x000fe20000000000 */
[----:B------:R-:W-:Y:S01]  /*5120*/  @!UP0 UIADD3 UR32, UPT, UPT, UR4, 0x200, URZ ;  /* 0x0000020004208890 */ /* 0x000fe2000fffe0ff */
[----:B------:R-:W-:Y:S01]  /*5130*/  VOTEU.ALL UP0, P4 ;  /* 0x0000000000ff7886 */ /* 0x000fe20002000000 */
[----:B------:R-:W-:Y:S05]  /*5140*/  UMOV UR36, UR52 ;  /* 0x0000003400247c82 */ /* 0x000fea0008000000 */
[----:B------:R-:W-:Y:S02]  /*5150*/  IMAD.U32 R8, RZ, RZ, UR6 ;  /* 0x00000006ff087e24 */ /* 0x000fe4000f8e00ff */
[----:B------:R-:W-:Y:S01]  /*5160*/  IMAD.U32 R9, RZ, RZ, UR5 ;  /* 0x00000005ff097e24 */ /* 0x000fe2000f8e00ff */
[----:B------:R-:W-:Y:S02]  /*5170*/  UPRMT UR5, UR59, 0x654, UR33 ;  /* 0x000006543b057896 */ /* 0x000fe40008000021 */
[----:B------:R-:W-:Y:S02]  /*5180*/  @!P4 R2UR UR6, R8 ;  /* 0x000000000806c2ca */ /* 0x000fe400000e0000 */
[----:B------:R-:W-:Y:S02]  /*5190*/  @!P4 R2UR UR7, R9 ;  /* 0x000000000907c2ca */ /* 0x000fe400000e0000 */
[----:B------:R-:W-:Y:S05]  /*51a0*/  @!P4 IADD3 R8, P0, PT, R34, 0x980, RZ ;  /* 0x000009802208c810 */ /* 0x000fea0007f1e0ff */
[----:B------:R-:W-:Y:S06]  /*51b0*/  @!P4 IMAD.X R2, RZ, RZ, R35, P0 ;  /* 0x000000ffff02c224 */ /* 0x000fec00000e0623 */
[----:B------:R1:W-:Y:S01]  /*51c0*/  @!UP0 UTMALDG.3D [UR32], [UR6], desc[UR8] ;  /* 0x00000820060085b4 */ /* 0x0003e20008011000 */
[----:B------:R1:W-:Y:S01]  /*51d0*/  @!P4 SYNCS.ARRIVE.TRANS64.RED.A0TR RZ, [UR4+0x20], R0 ;  /* 0x00002000ffffc9a7 */ /* 0x0003e20008300404 */
[----:B------:R-:W-:Y:S01]  /*51e0*/  SYNCS.ARRIVE.TRANS64.RED.A1T0 RZ, [UR5], RZ ;  /* 0x000000ffffff79a7 */ /* 0x000fe20008100405 */
[----:B------:R-:W2:Y:S02]  /*51f0*/  SYNCS.PHASECHK.TRANS64.TRYWAIT P2, [UR4+0x48], R28 ;  /* 0x0000481cff0075a7 */ /* 0x000ea40008041104 */
[----:B-12---:R-:W-:Y:S05]  /*5200*/  @!P2 BRA `(.L_x_82) ;  /* 0x0000004c00fca947 */ /* 0x006fea0003800000 */
.L_x_162:
[----:B------:R-:W-:Y:S01]  /*5210*/  @!P4 R2UR UR6, R8 ;  /* 0x000000000806c2ca */ /* 0x000fe200000e0000 */
[----:B------:R-:W-:Y:S01]  /*5220*/  VOTEU.ALL UP0, P4 ;  /* 0x0000000000ff7886 */ /* 0x000fe20002000000 */
[----:B------:R-:W-:Y:S01]  /*5230*/  @!P4 R2UR UR5, R2 ;  /* 0x000000000205c2ca */ /* 0x000fe200000e0000 */
[----:B-1----:R-:W-:Y:S01]  /*5240*/  @!P4 IMAD.MOV.U32 R0, RZ, RZ, 0x2000 ;  /* 0x00002000ff00c424 */ /* 0x002fe200078e00ff */
[----:B------:R-:W-:Y:S01]  /*5250*/  UMOV UR8, 0x0 ;  /* 0x0000000000087882 */ /* 0x000fe20000000000 */
[----:B------:R-:W-:Y:S01]  /*5260*/  UMOV UR9, 0x10000000 ;  /* 0x1000000000097882 */ /* 0x000fe20000000000 */
[----:B------:R-:W-:Y:S02]  /*5270*/  @!UP0 UIADD3 UR26, UPT, UPT, UR34, 0x20, URZ ;  /* 0x00000020221a8890 */ /* 0x000fe4000fffe0ff */
[----:B------:R-:W-:Y:S01]  /*5280*/  @!UP0 UIADD3 UR24, UPT, UPT, UR4, 0x2200, URZ ;  /* 0x0000220004188890 */ /* 0x000fe2000fffe0ff */
[----:B------:R-:W-:Y:S01]  /*5290*/  VOTEU.ALL UP0, P4 ;  /* 0x0000000000ff7886 */ /* 0x000fe20002000000 */
[----:B------:R-:W-:Y:S01]  /*52a0*/  UMOV UR27, UR35 ;  /* 0x00000023001b7c82 */ /* 0x000fe20008000000 */
[----:B------:R-:W-:Y:S02]  /*52b0*/  UMOV UR28, UR52 ;  /* 0x00000034001c7c82 */ /* 0x000fe40008000000 */
        /* <DEDUP_REMOVED lines=12> */
.L_x_164:
[----:B------:R-:W2:Y:S01]  /*5380*/  LDC.64 R12, c[0x0][0xf18] ;  /* 0x0003c600ff0c7b82 */ /* 0x000ea20000000a00 */
[----:B------:R-:W-:Y:S01]  /*5390*/  @!P4 R2UR UR5, R2 ;  /* 0x000000000205c2ca */ /* 0x000fe200000e0000 */
[----:B------:R-:W-:Y:S01]  /*53a0*/  VOTEU.ALL UP0, P4 ;  /* 0x0000000000ff7886 */ /* 0x000fe20002000000 */
[----:B------:R-:W-:Y:S01]  /*53b0*/  @!P4 R2UR UR6, R8 ;  /* 0x000000000806c2ca */ /* 0x000fe200000e0000 */
[----:B-1----:R-:W-:Y:S01]  /*53c0*/  @!P4 IMAD.MOV.U32 R0, RZ, RZ, 0x2000 ;  /* 0x00002000ff00c424 */ /* 0x002fe200078e00ff */
[----:B------:R-:W-:Y:S03]  /*53d0*/  UMOV UR8, 0x0 ;  /* 0x0000000000087882 */ /* 0x000fe60000000000 */
[----:B------:R-:W1:Y:S01]  /*53e0*/  @!P1 LDC R2, c[0x0][0xf0c] ;  /* 0x0003c300ff029b82 */ /* 0x000e620000000800 */
[----:B------:R-:W-:Y:S01]  /*53f0*/  @!UP0 UIADD3 UR18, UPT, UPT, UR34, 0x40, URZ ;  /* 0x0000004022128890 */ /* 0x000fe2000fffe0ff */
[----:B------:R-:W-:Y:S01]  /*5400*/  @P3 SHF.R.U32.HI R29, RZ, 0x10, R21 ;  /* 0x00000010ff1d3819 */ /* 0x000fe20000011615 */
[----:B------:R-:W-:Y:S01]  /*5410*/  @!UP0 UIADD3 UR16, UPT, UPT, UR4, 0x4200, URZ ;  /* 0x0000420004108890 */ /* 0x000fe2000fffe0ff */
[----:B------:R-:W-:Y:S01]  /*5420*/  VIADD R31, R31, 0x1 ;  /* 0x000000011f1f7836 */ /* 0x000fe20000000000 */
[----:B------:R-:W-:Y:S01]  /*5430*/  VOTEU.ALL UP0, P4 ;  /* 0x0000000000ff7886 */ /* 0x000fe20002000000 */
[----:B------:R-:W-:Y:S01]  /*5440*/  UMOV UR9, 0x10000000 ;  /* 0x1000000000097882 */ /* 0x000fe20000000000 */
[----:B------:R-:W-:Y:S01]  /*5450*/  UMOV UR19, UR35 ;  /* 0x0000002300137c82 */ /* 0x000fe20008000000 */
[----:B------:R-:W-:Y:S01]  /*5460*/  IMAD.U32 R9, RZ, RZ, UR5 ;  /* 0x00000005ff097e24 */ /* 0x000fe2000f8e00ff */
[----:B------:R-:W-:Y:S01]  /*5470*/  UMOV UR20, UR52 ;  /* 0x0000003400147c82 */ /* 0x000fe20008000000 */
[----:B------:R-:W-:Y:S01]  /*5480*/  IMAD.U32 R8, RZ, RZ, UR6 ;  /* 0x00000006ff087e24 */ /* 0x000fe2000f8e00ff */
[----:B------:R-:W-:Y:S02]  /*5490*/  UPRMT UR5, UR59, 0x654, UR17 ;  /* 0x000006543b057896 */ /* 0x000fe40008000011 */
[----:B------:R-:W-:Y:S02]  /*54a0*/  @!P4 R2UR UR7, R9 ;  /* 0x000000000907c2ca */ /* 0x000fe400000e0000 */
[----:B------:R-:W-:Y:S02]  /*54b0*/  @!P4 R2UR UR6, R8 ;  /* 0x000000000806c2ca */ /* 0x000fe400000e0000 */
[----:B------:R-:W3:Y:S11]  /*54c0*/  LDC.64 R8, c[0x0][0xf10] ;  /* 0x0003c400ff087b82 */ /* 0x000ef60000000a00 */
[----:B------:R4:W-:Y:S01]  /*54d0*/  @!UP0 UTMALDG.3D [UR16], [UR6], desc[UR8] ;  /* 0x00000810060085b4 */ /* 0x0009e20008011000 */
[----:B------:R5:W-:Y:S01]  /*54e0*/  @!P4 SYNCS.ARRIVE.TRANS64.RED.A0TR RZ, [UR4+0x30], R0 ;  /* 0x00003000ffffc9a7 */ /* 0x000be20008300404 */
[C---:B---3--:R-:W-:Y:S01]  /*54f0*/  @!P1 IMAD.HI.U32 R8, R11.reuse, R8, RZ ;  /* 0x000000080b089227 */ /* 0x048fe200078e00ff */
[----:B--2---:R-:W-:Y:S02]  /*5500*/  @!P1 ISETP.NE.AND P0, PT, R12, 0x1, PT ;  /* 0x000000010c00980c */ /* 0x004fe40003f05270 */
[----:B-1----:R-:W-:Y:S01]  /*5510*/  @!P1 ISETP.NE.AND P2, PT, R2, 0x1, PT ;  /* 0x000000010200980c */ /* 0x002fe20003f45270 */
[----:B------:R-:W-:Y:S01]  /*5520*/  SYNCS.ARRIVE.TRANS64.RED.A1T0 RZ, [UR5], RZ ;  /* 0x000000ffffff79a7 */ /* 0x000fe20008100405 */
[C---:B------:R-:W-:Y:S01]  /*5530*/  @!P1 IMAD.HI.U32 R13, R10.reuse, R13, RZ ;  /* 0x0000000d0a0d9227 */ /* 0x040fe200078e00ff */
[----:B------:R-:W-:Y:S04]  /*5540*/  @!P1 SHF.R.U32.HI R8, RZ, R9, R8 ;  /* 0x00000009ff089219 */ /* 0x000fe80000011608 */
[----:B------:R-:W-:Y:S01]  /*5550*/  @!P1 SEL R8, R11, R8, !P2 ;  /* 0x000000080b089207 */ /* 0x000fe20005000000 */
[----:B------:R-:W1:Y:S01]  /*5560*/  SYNCS.PHASECHK.TRANS64.TRYWAIT P5, [UR4+0x58], R28 ;  /* 0x0000581cff0075a7 */ /* 0x000e6200080a1104 */
[----:B-----5:R-:W2:Y:S02]  /*5570*/  @!P1 LDC R0, c[0x0][0xf20] ;  /* 0x0003c800ff009b82 */ /* 0x020ea40000000800 */
[----:B--2---:R-:W-:Y:S04]  /*5580*/  @!P1 SHF.R.U32.HI R0, RZ, R0, R13 ;  /* 0x00000000ff009219 */ /* 0x004fe8000001160d */
[----:B------:R-:W-:Y:S05]  /*5590*/  @!P1 SEL R9, R10, R0, !P0 ;  /* 0x000000000a099207 */ /* 0x000fea0004000000 */
[----:B------:R-:W-:Y:S02]  /*55a0*/  @!P1 IMAD.IADD R0, R9, 0x1, -R8 ;  /* 0x0000000109009824 */ /* 0x000fe400078e0a08 */
[----:B------:R-:W-:Y:S02]  /*55b0*/  @!P1 IMAD.IADD R8, R8, 0x1, -R9 ;  /* 0x0000000108089824 */ /* 0x000fe400078e0a09 */
[----:B------:R-:W-:Y:S02]  /*55c0*/  @!P1 IMAD R11, R0, R2, R11 ;  /* 0x00000002000b9224 */ /* 0x000fe400078e020b */
[----:B------:R-:W-:Y:S01]  /*55d0*/  @!P1 IMAD R10, R8, R12, R10 ;  /* 0x0000000c080a9224 */ /* 0x000fe200078e020a */
[----:B-1--4-:R-:W-:Y:S06]  /*55e0*/  @!P5 BRA `(.L_x_84) ;  /* 0x0000004c0034d947 */ /* 0x012fec0003800000 */
.L_x_166:
[----:B------:R-:W-:Y:S01]  /*55f0*/  @!P4 IADD3 R2, P0, PT, R34, 0x980, RZ ;  /* 0x000009802202c810 */ /* 0x000fe20007f1e0ff */
[----:B------:R-:W-:Y:S01]  /*5600*/  VOTEU.ALL UP0, P4 ;  /* 0x0000000000ff7886 */ /* 0x000fe20002000000 */
[----:B------:R-:W-:Y:S01]  /*5610*/  UMOV UR14, 0x0 ;  /* 0x00000000000e7882 */ /* 0x000fe20000000000 */
[----:B------:R-:W-:Y:S01]  /*5620*/  UMOV UR15, 0x10000000 ;  /* 0x10000000000f7882 */ /* 0x000fe20000000000 */
[----:B------:R-:W-:Y:S01]  /*5630*/  @!P4 R2UR UR6, R2 ;  /* 0x000000000206c2ca */ /* 0x000fe200000e0000 */
[----:B-1----:R-:W-:Y:S01]  /*5640*/  @!P4 IMAD.X R0, RZ, RZ, R35, P0 ;  /* 0x000000ffff00c224 */ /* 0x002fe200000e0623 */
[----:B------:R-:W-:Y:S01]  /*5650*/  @!UP0 UIADD3 UR10, UPT, UPT, UR34, 0x60, URZ ;  /* 0x00000060220a8890 */ /* 0x000fe2000fffe0ff */
[----:B------:R-:W-:Y:S01]  /*5660*/  IMAD.IADD R2, R10, 0x1, R86 ;  /* 0x000000010a027824 */ /* 0x000fe200078e0256 */
[----:B------:R-:W-:Y:S01]  /*5670*/  @!UP0 UIADD3 UR8, UPT, UPT, UR4, 0x6200, URZ ;  /* 0x0000620004088890 */ /* 0x000fe2000fffe0ff */
[----:B------:R-:W-:Y:S01]  /*5680*/  ISETP.NE.AND P0, PT, R31, 0x2, PT ;  /* 0x000000021f00780c */ /* 0x000fe20003f05270 */
[----:B------:R-:W-:Y:S01]  /*5690*/  @!UP0 UIADD3 UR9, UPT, UPT, UR4, 0x38, URZ ;  /* 0x0000003804098890 */ /* 0x000fe2000fffe0ff */
[----:B------:R-:W-:Y:S01]  /*56a0*/  @!P4 R2UR UR5, R0 ;  /* 0x000000000005c2ca */ /* 0x000fe200000e0000 */
[----:B------:R-:W-:Y:S01]  /*56b0*/  VOTEU.ALL UP0, P4 ;  /* 0x0000000000ff7886 */ /* 0x000fe20002000000 */
[----:B------:R-:W-:Y:S01]  /*56c0*/  UMOV UR11, UR35 ;  /* 0x00000023000b7c82 */ /* 0x000fe20008000000 */
[----:B------:R-:W-:Y:S01]  /*56d0*/  UMOV UR12, UR52 ;  /* 0x00000034000c7c82 */ /* 0x000fe20008000000 */
[----:B------:R-:W-:Y:S01]  /*56e0*/  IMAD.IADD R0, R11, 0x1, R87 ;  /* 0x000000010b007824 */ /* 0x000fe200078e0257 */
[----:B------:R-:W-:Y:S01]  /*56f0*/  @P3 R2UR UR52, R29 ;  /* 0x000000001d3432ca */ /* 0x000fe200000e0000 */
[----:B------:R-:W-:Y:S01]  /*5700*/  IMAD.U32 R8, RZ, RZ, UR6 ;  /* 0x00000006ff087e24 */ /* 0x000fe2000f8e00ff */
[----:B------:R-:W-:Y:S02]  /*5710*/  LOP3.LUT R32, R32, 0x1, RZ, 0x3c, !PT ;  /* 0x0000000120207812 */ /* 0x000fe400078e3cff */
[----:B------:R-:W-:Y:S02]  /*5720*/  R2UR UR20, R0 ;  /* 0x00000000001472ca */ /* 0x000fe400000e0000 */
[----:B------:R-:W-:Y:S02]  /*5730*/  @!P4 R2UR UR6, R8 ;  /* 0x000000000806c2ca */ /* 0x000fe400000e0000 */
[----:B------:R-:W-:Y:S01]  /*5740*/  IMAD.U32 R9, RZ, RZ, UR5 ;  /* 0x00000005ff097e24 */ /* 0x000fe2000f8e00ff */
[----:B------:R-:W-:Y:S02]  /*5750*/  SEL R0, RZ, 0x1, P0 ;  /* 0x00000001ff007807 */ /* 0x000fe40000000000 */
[----:B------:R-:W-:Y:S02]  /*5760*/  SEL R31, R31, RZ, P0 ;  /* 0x000000ff1f1f7207 */ /* 0x000fe40000000000 */
[----:B------:R-:W-:Y:S02]  /*5770*/  @!P4 R2UR UR7, R9 ;  /* 0x000000000907c2ca */ /* 0x000fe400000e0000 */
[----:B------:R-:W-:Y:S11]  /*5780*/  LOP3.LUT R30, R30, R0, RZ, 0x3c, !PT ;  /* 0x000000001e1e7212 */ /* 0x000ff600078e3cff */
[----:B------:R1:W-:Y:S01]  /*5790*/  @!UP0 UTMALDG.3D [UR8], [UR6], desc[UR14] ;  /* 0x00000e08060085b4 */ /* 0x0003e20008011000 */
[----:B------:R2:W-:Y:S01]  /*57a0*/  @!P4 SYNCS.ARRIVE.TRANS64.RED.A0TR RZ, [UR4+0x38], R27 ;  /* 0x0000381bffffc9a7 */ /* 0x0005e20008300404 */
[----:B------:R-:W-:Y:S01]  /*57b0*/  UPLOP3.LUT UP0, UPT, UPT, UPT, UPT, 0x80, 0x8 ;  /* 0x000000000008789c */ /* 0x000fe20003f0f070 */
[----:B------:R-:W-:Y:S01]  /*57c0*/  SYNCS.ARRIVE.TRANS64.RED.A1T0 RZ, [UR13], RZ ;  /* 0x000000ffffff79a7 */ /* 0x000fe2000810040d */
[----:B-1----:R-:W-:Y:S01]  /*57d0*/  R2UR UR12, R2 ;  /* 0x00000000020c72ca */ /* 0x002fe200000e0000 */
[----:B------:R-:W-:Y:S03]  /*57e0*/  @!UPT UIADD3 URZ, UPT, UPT, URZ, URZ, URZ ;  /* 0x000000fffffff290 */ /* 0x000fe6000fffe0ff */
[----:B------:R-:W-:Y:S11]  /*57f0*/  @P3 BRA `(.L_x_85) ;  /* 0xfffffff000983947 */ /* 0x000ff6000383ffff */
[----:B------:R-:W-:-:S04]  /*5800*/  SHF.L.U32 R2, R32, 0x1f, RZ ;  /* 0x0000001f20027819 */ /* 0x000fc800000006ff */
[----:B------:R-:W1:Y:S02]  /*5810*/  SYNCS.PHASECHK.TRANS64.TRYWAIT P0, [UR4+0x40], R2 ;  /* 0x00004002ff0075a7 */ /* 0x000e640008001104 */
[----:B-1----:R-:W-:Y:S05]  /*5820*/  @!P0 BRA `(.L_x_86) ;  /* 0x0000004800bc8947 */ /* 0x002fea0003800000 */
.L_x_168:
[----:B------:R-:W3:Y:S02]  /*5830*/  SYNCS.PHASECHK.TRANS64.TRYWAIT P0, [UR4+0x48], R2 ;  /* 0x00004802ff0075a7 */ /* 0x000ee40008001104 */
[----:B---3--:R-:W-:Y:S05]  /*5840*/  @!P0 BRA `(.L_x_87) ;  /* 0x0000004800cc8947 */ /* 0x008fea0003800000 */
.L_x_170:
[----:B------:R-:W3:Y:S02]  /*5850*/  SYNCS.PHASECHK.TRANS64.TRYWAIT P0, [UR4+0x50], R2 ;  /* 0x00005002ff0075a7 */ /* 0x000ee40008001104 */
[----:B---3--:R-:W-:Y:S05]  /*5860*/  @!P0 BRA `(.L_x_88) ;  /* 0x0000004800dc8947 */ /* 0x008fea0003800000 */
.L_x_172:
[----:B-1----:R-:W-:-:S07]  /*5870*/  MOV R0, UR4 ;  /* 0x0000000400007c02 */ /* 0x002fce0008000f00 */
.L_x_89:
[----:B-1----:R-:W-:-:S04]  /*5880*/  SHF.L.U32 R2, R32, 0x1f, RZ ;  /* 0x0000001f20027819 */ /* 0x002fc800000006ff */
[----:B------:R1:W3:Y:S03]  /*5890*/  SYNCS.PHASECHK.TRANS64.TRYWAIT P0, [R0+URZ+0x58], R2 ;  /* 0x00005802000075a7 */ /* 0x0002e600080011ff */
[----:B---3--:R-:W-:Y:S05]  /*58a0*/  @!P0 NANOSLEEP.SYNCS 0x989680 ;  /* 0x009896800000895d */ /* 0x008fea0003900000 */
[----:B------:R-:W3:Y:S02]  /*58b0*/  @!P0 SYNCS.PHASECHK.TRANS64 P0, [R0+URZ+0x58], R2 ;  /* 0x00005802000085a7 */ /* 0x000ee400080010ff */
[----:B---3--:R-:W-:Y:S05]  /*58c0*/  @P0 EXIT ;  /* 0x000000000000094d */ /* 0x008fea0003800000 */
[----:B------:R-:W-:Y:S05]  /*58d0*/  BRA `(.L_x_89) ;  /* 0xfffffffc00e87947 */ /* 0x000fea000383ffff */
.L_x_74:
[----:B------:R-:W-:-:S06]  /*58e0*/  UISETP.GE.AND UP0, UPT, UR21, 0x4, UPT ;  /* 0x000000041500788c */ /* 0x000fcc000bf06270 */
[----:B------:R-:W-:-:S13]  /*58f0*/  PLOP3.LUT P0, PT, PT, PT, UP0, 0x80, 0x8 ;  /* 0x000000000008781c */ /* 0x000fda0003f0f008 */
[----:B------:R-:W-:Y:S05]  /*5900*/  @!P0 EXIT ;  /* 0x000000000000894d */ /* 0x000fea0003800000 */
[----:B------:R-:W-:Y:S01]  /*5910*/  BAR.SYNC.DEFER_BLOCKING 0x6, 0xa0 ;  /* 0x0182800000007b1d */ /* 0x000fe20000010000 */
[C---:B------:R-:W-:Y:S01]  /*5920*/  IMAD.SHL.U32 R2, R101.reuse, 0x20, RZ ;  /* 0x0000002065027824 */ /* 0x040fe200078e00ff */
[C---:B------:R-:W-:Y:S01]  /*5930*/  SHF.L.U32 R46, R101.reuse, 0x10, RZ ;  /* 0x00000010652e7819 */ /* 0x040fe200000006ff */
[C---:B------:R-:W-:Y:S01]  /*5940*/  IMAD.SHL.U32 R100, R101.reuse, 0x4, RZ ;  /* 0x0000000465647824 */ /* 0x040fe200078e00ff */
[C---:B------:R-:W-:Y:S01]  /*5950*/  LOP3.LUT R102, R101.reuse, 0x60, RZ, 0xc0, !PT ;  /* 0x0000006065667812 */ /* 0x040fe200078ec0ff */
[----:B------:R-:W-:Y:S01]  /*5960*/  HFMA2 R97, -RZ, RZ, 0, 5.9604644775390625e-08 ;  /* 0x00000001ff617431 */ /* 0x000fe200000001ff */
[----:B------:R-:W-:Y:S02]  /*5970*/  UMOV UR36, 0x400 ;  /* 0x0000040000247882 */ /* 0x000fe40000000000 */
[----:B------:R-:W1:Y:S01]  /*5980*/  LDC R91, c[0x0][0x370] ;  /* 0x0000dc00ff5b7b82 */ /* 0x000e620000000800 */
[----:B------:R-:W-:Y:S01]  /*5990*/  ULEA UR36, UR59, UR36, 0x18 ;  /* 0x000000243b247291 */ /* 0x000fe2000f8ec0ff */
[----:B------:R-:W-:Y:S01]  /*59a0*/  LOP3.LUT R3, R2, 0xc0, RZ, 0xc0, !PT ;  /* 0x000000c002037812 */ /* 0x000fe200078ec0ff */
[----:B------:R-:W-:Y:S01]  /*59b0*/  HFMA2 R95, -RZ, RZ, 0, 0 ;  /* 0x00000000ff5f7431 */ /* 0x000fe200000001ff */
[----:B------:R-:W-:Y:S01]  /*59c0*/  LOP3.LUT R99, R101, 0x2, RZ, 0xc0, !PT ;  /* 0x0000000265637812 */ /* 0x000fe200078ec0ff */
[----:B------:R-:W-:Y:S01]  /*59d0*/  UIADD3 UR4, UPT, UPT, UR36, 0x200, URZ ;  /* 0x0000020024047890 */ /* 0x000fe2000fffe0ff */
[----:B------:R-:W-:Y:S01]  /*59e0*/  LOP3.LUT R100, R3, 0x18, R100, 0xf8, !PT ;  /* 0x0000001803647812 */ /* 0x000fe200078ef864 */
[----:B------:R-:W-:Y:S01]  /*59f0*/  IMAD.MOV.U32 R45, RZ, RZ, RZ ;  /* 0x000000ffff2d7224 */ /* 0x000fe200078e00ff */
[----:B------:R-:W3:Y:S01]  /*5a00*/  LDC R42, c[0x0][0xf0c] ;  /* 0x0003c300ff2a7b82 */ /* 0x000ee20000000800 */
[----:B------:R-:W-:Y:S01]  /*5a10*/  LOP3.LUT R46, R46, 0x600000, RZ, 0xc0, !PT ;  /* 0x006000002e2e7812 */ /* 0x000fe200078ec0ff */
[----:B------:R-:W-:Y:S01]  /*5a20*/  IMAD.MOV.U32 R105, RZ, RZ, RZ ;  /* 0x000000ffff697224 */ /* 0x000fe200078e00ff */
[----:B------:R-:W-:Y:S01]  /*5a30*/  LOP3.LUT R100, R100, 0xf20, R2, 0xf8, !PT ;  /* 0x00000f2064647812 */ /* 0x000fe200078ef802 */
[----:B------:R-:W-:Y:S01]  /*5a40*/  IMAD.U32 R93, RZ, RZ, UR4 ;  /* 0x00000004ff5d7e24 */ /* 0x000fe2000f8e00ff */
[----:B------:R-:W-:Y:S01]  /*5a50*/  LOP3.LUT R101, R101, 0x4, RZ, 0xc0, !PT ;  /* 0x0000000465657812 */ /* 0x000fe200078ec0ff */
[----:B------:R-:W4:Y:S01]  /*5a60*/  LDCU.64 UR48, c[0x0][0x348] ;  /* 0x00006900ff3077ac */ /* 0x000f220008000a00 */
[----:B------:R-:W-:Y:S01]  /*5a70*/  MOV R96, RZ ;  /* 0x000000ff00607202 */ /* 0x000fe20000000f00 */
[----:B------:R-:W1:Y:S01]  /*5a80*/  LDC R89, c[0x0][0xf20] ;  /* 0x0003c800ff597b82 */ /* 0x000e620000000800 */
[----:B------:R-:W2:Y:S01]  /*5a90*/  LDS R0, [UR36+0x100] ;  /* 0x00010024ff007984 */ /* 0x000ea20008000800 */
[----:B------:R-:W-:Y:S01]  /*5aa0*/  IMAD R100, R100, 0x2, R93 ;  /* 0x0000000264647824 */ /* 0x000fe200078e025d */
[----:B------:R-:W1:Y:S03]  /*5ab0*/  LDCU.64 UR44, c[0x0][0xc88] ;  /* 0x00019100ff2c77ac */ /* 0x000e660008000a00 */
[--C-:B------:R-:W-:Y:S01]  /*5ac0*/  IMAD R99, R99, -0x10, R100.reuse ;  /* 0xfffffff063637824 */ /* 0x100fe200078e0264 */
[----:B------:R-:W1:Y:S01]  /*5ad0*/  LDCU.64 UR46, c[0x0][0xc90] ;  /* 0x00019200ff2e77ac */ /* 0x000e620008000a00 */
[----:B------:R-:W1:Y:S01]  /*5ae0*/  LDC R41, c[0x0][0xf30] ;  /* 0x0003cc00ff297b82 */ /* 0x000e620000000800 */
[----:B------:R-:W-:Y:S01]  /*5af0*/  IMAD R98, R101, -0x10, R100 ;  /* 0xfffffff065627824 */ /* 0x000fe200078e0264 */
[----:B------:R-:W-:Y:S01]  /*5b00*/  UMOV UR39, URZ ;  /* 0x000000ff00277c82 */ /* 0x000fe20008000000 */
[----:B------:R-:W-:-:S05]  /*5b10*/  UMOV UR37, URZ ;  /* 0x000000ff00257c82 */ /* 0x000fca0008000000 */
[----:B------:R-:W1:Y:S08]  /*5b20*/  LDC.64 R84, c[0x0][0xf10] ;  /* 0x0003c400ff547b82 */ /* 0x000e700000000a00 */
[----:B------:R-:W1:Y:S08]  /*5b30*/  LDC.64 R38, c[0x0][0xf18] ;  /* 0x0003c600ff267b82 */ /* 0x000e700000000a00 */
[----:B------:R-:W1:Y:S08]  /*5b40*/  LDC.64 R36, c[0x0][0xf28] ;  /* 0x0003ca00ff247b82 */ /* 0x000e700000000a00 */
[----:B------:R-:W1:Y:S01]  /*5b50*/  LDC.64 R82, c[0x0][0xcb0] ;  /* 0x00032c00ff527b82 */ /* 0x000e620000000a00 */
[----:B--2---:R-:W-:-:S07]  /*5b60*/  IMAD.IADD R46, R0, 0x1, R46 ;  /* 0x00000001002e7824 */ /* 0x004fce00078e022e */
[----:B------:R-:W2:Y:S08]  /*5b70*/  LDC.64 R80, c[0x0][0xca8] ;  /* 0x00032a00ff507b82 */ /* 0x000eb00000000a00 */
[----:B---34-:R-:W1:Y:S02]  /*5b80*/  LDC R90, c[0x0][0x374] ;  /* 0x0000dd00ff5a7b82 */ /* 0x018e640000000800 */
.L_x_133:
[----:B------:R-:W-:Y:S02]  /*5b90*/  LEA R0, R105, UR36, 0x3 ;  /* 0x0000002469007c11 */ /* 0x000fe4000f8e18ff */
[----:B------:R-:W-:Y:S02]  /*5ba0*/  SHF.L.U32 R2, R95, 0x1f, RZ ;  /* 0x0000001f5f027819 */ /* 0x000fe400000006ff */
[----:B-1----:R-:W-:Y:S02]  /*5bb0*/  LEA R16, R105, UR36, 0x4 ;  /* 0x0000002469107c11 */ /* 0x002fe4000f8e20ff */
[----:B---3--:R-:W3:Y:S02]  /*5bc0*/  SYNCS.PHASECHK.TRANS64.TRYWAIT P0, [R0+URZ+0x70], R2 ;  /* 0x00007002000075a7 */ /* 0x008ee400080011ff */
[----:B---3--:R-:W-:Y:S05]  /*5bd0*/  @!P0 BRA `(.L_x_90) ;  /* 0x0000004800188947 */ /* 0x008fea0003800000 */
.L_x_173:
[----:B------:R-:W4:Y:S01]  /*5be0*/  LDC.64 R10, c[0x0][0xf10] ;  /* 0x0003c400ff0a7b82 */ /* 0x000f220000000a00 */
[----:B------:R-:W2:Y:S01]  /*5bf0*/  LDS.128 R16, [R16+0xe0] ;  /* 0x0000e00010107984 */ /* 0x000ea20000000c00 */
[----:B-1----:R-:W-:Y:S01]  /*5c00*/  ISETP.NE.AND P1, PT, R41, 0x1, PT ;  /* 0x000000012900780c */ /* 0x002fe20003f25270 */
[----:B---3--:R-:W-:Y:S01]  /*5c10*/  VIADD R0, R0, 0x80 ;  /* 0x0000008000007836 */ /* 0x008fe20000000000 */
[----:B------:R-:W-:Y:S04]  /*5c20*/  ISETP.GE.AND P0, PT, R40, 0x1, PT ;  /* 0x000000012800780c */ /* 0x000fe80003f06270 */
[----:B------:R-:W1:Y:S01]  /*5c30*/  LDC.64 R8, c[0x0][0xf18] ;  /* 0x0003c600ff087b82 */ /* 0x000e620000000a00 */
[----:B------:R-:W-:Y:S01]  /*5c40*/  PRMT R0, RZ, 0x654, R0 ;  /* 0x00000654ff007816 */ /* 0x000fe20000000000 */
[----:B------:R-:W-:Y:S01]  /*5c50*/  @!PT LDS RZ, [RZ] ;  /* 0x00000000fffff984 */ /* 0x000fe20000000800 */
[----:B------:R-:W-:Y:S01]  /*5c60*/  @!PT LDS RZ, [RZ] ;  /* 0x00000000fffff984 */ /* 0x000fe20000000800 */
[----:B------:R-:W-:Y:S01]  /*5c70*/  @!PT LDS RZ, [RZ] ;  /* 0x00000000fffff984 */ /* 0x000fe20000000800 */
[----:B------:R-:W-:Y:S01]  /*5c80*/  @!PT LDS RZ, [RZ] ;  /* 0x00000000fffff984 */ /* 0x000fe20000000800 */
[----:B------:R3:W-:Y:S06]  /*5c90*/  MEMBAR.ALL.CTA ;  /* 0x0000000000007992 */ /* 0x0007ec0000008000 */
[----:B---3--:R-:W3:Y:S01]  /*5ca0*/  FENCE.VIEW.ASYNC.S ;  /* 0x00000000000073c6 */ /* 0x008ee20000000000 */
[----:B------:R-:W1:Y:S08]  /*5cb0*/  @!P1 LDC R12, c[0x0][0xf20] ;  /* 0x0003c800ff0c9b82 */ /* 0x000e700000000800 */
[----:B------:R-:W1:Y:S01]  /*5cc0*/  @!P1 LDC R7, c[0x0][0xf0c] ;  /* 0x0003c300ff079b82 */ /* 0x000e620000000800 */
[----:B---3--:R3:W-:Y:S01]  /*5cd0*/  SYNCS.ARRIVE.TRANS64.RED.A1T0 RZ, [R0+URZ], RZ ;  /* 0x000000ff00ff79a7 */ /* 0x0087e200081004ff */
[----:B--2---:R-:W-:Y:S04]  /*5ce0*/  LOP3.LUT P4, RZ, R18, 0x1, RZ, 0xc0, !PT ;  /* 0x0000000112ff7812 */ /* 0x004fe8000788c0ff */
[----:B------:R-:W-:Y:S09]  /*5cf0*/  P2R R103, PR, RZ, 0x10 ;  /* 0x00000010ff677803 */ /* 0x000ff20000000000 */
[----:B------:R-:W-:Y:S02]  /*5d00*/  @P4 MOV R44, R16 ;  /* 0x00000010002c4202 */ /* 0x000fe40000000f00 */
[----:B------:R-:W-:Y:S01]  /*5d10*/  @P4 LOP3.LUT R43, R17, 0xffff, RZ, 0xc0, !PT ;  /* 0x0000ffff112b4812 */ /* 0x000fe200078ec0ff */
[----:B---34-:R-:W-:Y:S06]  /*5d20*/  @!P0 BRA `(.L_x_91) ;  /* 0x0000000000a48947 */ /* 0x018fec0003800000 */
[----:B------:R-:W-:Y:S01]  /*5d30*/  IMAD.HI.U32 R0, R90, R39, RZ ;  /* 0x000000275a007227 */ /* 0x000fe200078e00ff */
[----:B------:R-:W-:Y:S02]  /*5d40*/  ISETP.NE.AND P0, PT, R38, 0x1, PT ;  /* 0x000000012600780c */ /* 0x000fe40003f05270 */
[----:B------:R-:W-:Y:S01]  /*5d50*/  ISETP.NE.AND P2, PT, R40, 0x1, PT ;  /* 0x000000012800780c */ /* 0x000fe20003f45270 */
[----:B------:R-:W-:Y:S01]  /*5d60*/  IMAD.HI.U32 R4, R91, R84, RZ ;  /* 0x000000545b047227 */ /* 0x000fe200078e00ff */
[----:B------:R-:W-:Y:S02]  /*5d70*/  SHF.R.U32.HI R0, RZ, R89, R0 ;  /* 0x00000059ff007219 */ /* 0x000fe40000011600 */
[----:B------:R-:W-:Y:S01]  /*5d80*/  ISETP.NE.AND P3, PT, R42, 0x1, PT ;  /* 0x000000012a00780c */ /* 0x000fe20003f65270 */
[----:B------:R-:W-:Y:S01]  /*5d90*/  IMAD.HI.U32 R6, R43, R39, RZ ;  /* 0x000000272b067227 */ /* 0x000fe200078e00ff */
[-C--:B------:R-:W-:Y:S02]  /*5da0*/  SHF.R.U32.HI R4, RZ, R85.reuse, R4 ;  /* 0x00000055ff047219 */ /* 0x080fe40000011604 */
[----:B------:R-:W-:Y:S01]  /*5db0*/  SEL R0, R90, R0, !P0 ;  /* 0x000000005a007207 */ /* 0x000fe20004000000 */
[----:B------:R-:W-:Y:S01]  /*5dc0*/  IMAD.HI.U32 R5, R44, R84, RZ ;  /* 0x000000542c057227 */ /* 0x000fe200078e00ff */
[----:B------:R-:W-:Y:S03]  /*5dd0*/  SEL R4, R91, R4, !P3 ;  /* 0x000000045b047207 */ /* 0x000fe60005800000 */
[-C--:B------:R-:W-:Y:S01]  /*5de0*/  IMAD.HI.U32 R3, R0, R36.reuse, RZ ;  /* 0x0000002400037227 */ /* 0x080fe200078e00ff */
[----:B------:R-:W-:Y:S03]  /*5df0*/  SHF.R.U32.HI R5, RZ, R85, R5 ;  /* 0x00000055ff057219 */ /* 0x000fe60000011605 */
[----:B------:R-:W-:Y:S01]  /*5e00*/  IMAD.HI.U32 R2, R4, R36, RZ ;  /* 0x0000002404027227 */ /* 0x000fe200078e00ff */
[----:B------:R-:W-:Y:S02]  /*5e10*/  @P2 SHF.R.U32.HI R0, RZ, R37, R3 ;  /* 0x00000025ff002219 */ /* 0x000fe40000011603 */
[----:B------:R-:W-:Y:S02]  /*5e20*/  SHF.R.U32.HI R3, RZ, R89, R6 ;  /* 0x00000059ff037219 */ /* 0x000fe40000011606 */
[----:B------:R-:W-:Y:S01]  /*5e30*/  @P2 SHF.R.U32.HI R4, RZ, R37, R2 ;  /* 0x00000025ff042219 */ /* 0x000fe20000011602 */
[----:B------:R-:W-:Y:S01]  /*5e40*/  IMAD R0, R40, R0, RZ ;  /* 0x0000000028007224 */ /* 0x000fe200078e02ff */
[----:B------:R-:W-:Y:S02]  /*5e50*/  SEL R3, R43, R3, !P0 ;  /* 0x000000032b037207 */ /* 0x000fe40004000000 */
[----:B------:R-:W-:Y:S01]  /*5e60*/  SEL R2, R44, R5, !P3 ;  /* 0x000000052c027207 */ /* 0x000fe20005800000 */
[----:B------:R-:W-:Y:S01]  /*5e70*/  IMAD R5, R40, R4, RZ ;  /* 0x0000000428057224 */ /* 0x000fe200078e02ff */
[C---:B------:R-:W-:Y:S01]  /*5e80*/  ISETP.GE.AND P0, PT, R3.reuse, R0, PT ;  /* 0x000000000300720c */ /* 0x040fe20003f06270 */
[C---:B------:R-:W-:Y:S03]  /*5e90*/  IMAD.HI.U32 R0, R3.reuse, R36, RZ ;  /* 0x0000002403007227 */ /* 0x040fe600078e00ff */
[C---:B------:R-:W-:Y:S02]  /*5ea0*/  ISETP.GE.OR P0, PT, R2.reuse, R5, P0 ;  /* 0x000000050200720c */ /* 0x040fe40000706670 */
[----:B------:R-:W-:Y:S04]  /*5eb0*/  SHF.R.U32.HI R0, RZ, R37, R0 ;  /* 0x00000025ff007219 */ /* 0x000fe80000011600 */
[C---:B------:R-:W-:Y:S05]  /*5ec0*/  SEL R6, R3.reuse, R0, !P2 ;  /* 0x0000000003067207 */ /* 0x040fea0005000000 */
        /* <DEDUP_REMOVED lines=14> */
[----:B------:R-:W-:Y:S07]  /*5fb0*/  IMAD R43, R3, R38, R43 ;  /* 0x00000026032b7224 */ /* 0x000fee00078e022b */
.L_x_91:
[----:B-1----:R-:W-:Y:S01]  /*5fc0*/  @!P1 IMAD.HI.U32 R2, R43, R9, RZ ;  /* 0x000000092b029227 */ /* 0x002fe200078e00ff */
[----:B------:R-:W-:Y:S01]  /*5fd0*/  @!P1 ISETP.NE.AND P0, PT, R8, 0x1, PT ;  /* 0x000000010800980c */ /* 0x000fe20003f05270 */
[----:B------:R-:W-:Y:S01]  /*5fe0*/  USHF.L.U32 UR42, UR20, 0x7, URZ ;  /* 0x00000007142a7899 */ /* 0x000fe200080006ff */
[----:B------:R-:W-:Y:S01]  /*5ff0*/  @!P1 ISETP.NE.AND P2, PT, R7, 0x1, PT ;  /* 0x000000010700980c */ /* 0x000fe20003f45270 */
[C---:B------:R-:W-:Y:S01]  /*6000*/  @!P1 IMAD.HI.U32 R0, R44.reuse, R10, RZ ;  /* 0x0000000a2c009227 */ /* 0x040fe200078e00ff */
[----:B------:R-:W-:Y:S01]  /*6010*/  @!P1 SHF.R.U32.HI R2, RZ, R12, R2 ;  /* 0x0000000cff029219 */ /* 0x000fe20000011602 */
[----:B------:R-:W-:Y:S01]  /*6020*/  USHF.L.U32 UR41, UR12, 0x7, URZ ;  /* 0x000000070c297899 */ /* 0x000fe200080006ff */
[----:B------:R-:W-:Y:S01]  /*6030*/  @P4 SHF.R.U32.HI R94, RZ, 0x10, R17 ;  /* 0x00000010ff5e4819 */ /* 0x000fe20000011611 */
[----:B------:R-:W-:Y:S01]  /*6040*/  VIADD R105, R105, 0x1 ;  /* 0x0000000169697836 */ /* 0x000fe20000000000 */
[----:B------:R-:W-:Y:S01]  /*6050*/  @!P1 SEL R2, R43, R2, !P0 ;  /* 0x000000022b029207 */ /* 0x000fe20004000000 */
[----:B------:R-:W-:Y:S01]  /*6060*/  BSSY.RECONVERGENT B6, `(.L_x_92) ;  /* 0x0000028000067945 */ /* 0x000fe20003800200 */
[----:B------:R-:W-:Y:S02]  /*6070*/  @!P1 SHF.R.U32.HI R0, RZ, R11, R0 ;  /* 0x0000000bff009219 */ /* 0x000fe40000011600 */
[----:B------:R-:W-:Y:S02]  /*6080*/  LOP3.LUT P0, RZ, R93, 0x1b0, RZ, 0xc0, !PT ;  /* 0x000001b05dff7812 */ /* 0x000fe4000780c0ff */
[----:B------:R-:W-:Y:S05]  /*6090*/  @!P1 SEL R3, R44, R0, !P2 ;  /* 0x000000002c039207 */ /* 0x000fea0005000000 */
[----:B------:R-:W-:Y:S02]  /*60a0*/  @!P1 IMAD.IADD R0, R2, 0x1, -R3 ;  /* 0x0000000102009824 */ /* 0x000fe400078e0a03 */
[----:B------:R-:W-:Y:S02]  /*60b0*/  @!P1 IMAD.IADD R2, R3, 0x1, -R2 ;  /* 0x0000000103029824 */ /* 0x000fe400078e0a02 */
[----:B------:R-:W-:Y:S02]  /*60c0*/  @!P1 IMAD R44, R0, R7, R44 ;  /* 0x00000007002c9224 */ /* 0x000fe400078e022c */
[----:B------:R-:W-:Y:S01]  /*60d0*/  @!P1 IMAD R43, R2, R8, R43 ;  /* 0x00000008022b9224 */ /* 0x000fe200078e022b */
[----:B------:R-:W-:Y:S06]  /*60e0*/  @!P0 BRA `(.L_x_93) ;  /* 0x00000000007c8947 */ /* 0x000fec0003800000 */
[----:B------:R-:W1:Y:S01]  /*60f0*/  LDCU.64 UR8, c[0x4][0x80] ;  /* 0x01001000ff0877ac */ /* 0x000e620008000a00 */
[----:B------:R-:W-:Y:S01]  /*6100*/  MOV R2, 0x0 ;  /* 0x0000000000027802 */ /* 0x000fe20000000f00 */
[----:B------:R-:W-:Y:S02]  /*6110*/  HFMA2 R12, -RZ, RZ, 0, 5.9604644775390625e-08 ;  /* 0x00000001ff0c7431 */ /* 0x000fe400000001ff */
[----:B------:R-:W-:Y:S01]  /*6120*/  IMAD.MOV.U32 R8, RZ, RZ, 0x70 ;  /* 0x00000070ff087424 */ /* 0x000fe200078e00ff */
[----:B------:R2:W3:Y:S01]  /*6130*/  LDC.64 R14, c[0x4][R2] ;  /* 0x01000000020e7b82 */ /* 0x0004e20000000a00 */
[----:B------:R-:W4:Y:S01]  /*6140*/  LDCU.64 UR6, c[0x4][0x88] ;  /* 0x01001100ff0677ac */ /* 0x000f220008000a00 */
[----:B------:R-:W-:Y:S01]  /*6150*/  IMAD.MOV.U32 R13, RZ, RZ, RZ ;  /* 0x000000ffff0d7224 */ /* 0x000fe200078e00ff */
[----:B------:R-:W2:Y:S01]  /*6160*/  LDCU.64 UR4, c[0x4][0x8] ;  /* 0x01000100ff0477ac */ /* 0x000ea20008000a00 */
[----:B-1----:R-:W-:Y:S01]  /*6170*/  MOV R5, UR9 ;  /* 0x0000000900057c02 */ /* 0x002fe20008000f00 */
[----:B------:R-:W-:Y:S01]  /*6180*/  IMAD.U32 R4, RZ, RZ, UR8 ;  /* 0x00000008ff047e24 */ /* 0x000fe2000f8e00ff */
[----:B----4-:R-:W-:Y:S01]  /*6190*/  MOV R7, UR7 ;  /* 0x0000000700077c02 */ /* 0x010fe20008000f00 */
[----:B------:R-:W-:Y:S01]  /*61a0*/  IMAD.U32 R6, RZ, RZ, UR6 ;  /* 0x00000006ff067e24 */ /* 0x000fe2000f8e00ff */
[----:B--2---:R-:W-:Y:S01]  /*61b0*/  MOV R11, UR5 ;  /* 0x00000005000b7c02 */ /* 0x004fe20008000f00 */
[----:B------:R-:W-:Y:S02]  /*61c0*/  IMAD.U32 R10, RZ, RZ, UR4 ;  /* 0x00000004ff0a7e24 */ /* 0x000fe4000f8e00ff */
[----:B------:R-:W-:Y:S07]  /*61d0*/  LEPC R20, `(.L_x_94) ;  /* 0x000000001014794e */ /* 0x000fee0000000000 */
[----:B---3-5:R-:W-:Y:S05]  /*61e0*/  CALL.ABS.NOINC R14 ;  /* 0x000000000e007343 */ /* 0x028fea0003c00000 */
.L_x_94:
[----:B------:R-:W1:Y:S01]  /*61f0*/  LDCU.64 UR8, c[0x4][0x80] ;  /* 0x01001000ff0877ac */ /* 0x000e620008000a00 */
[----:B------:R-:W2:Y:S01]  /*6200*/  LDC.64 R2, c[0x4][R2] ;  /* 0x0100000002027b82 */ /* 0x000ea20000000a00 */
[----:B------:R-:W-:Y:S02]  /*6210*/  HFMA2 R12, -RZ, RZ, 0, 5.9604644775390625e-08 ;  /* 0x00000001ff0c7431 */ /* 0x000fe400000001ff */
[----:B------:R-:W-:Y:S02]  /*6220*/  IMAD.MOV.U32 R8, RZ, RZ, 0x70 ;  /* 0x00000070ff087424 */ /* 0x000fe400078e00ff */
[----:B------:R-:W-:Y:S01]  /*6230*/  IMAD.MOV.U32 R13, RZ, RZ, RZ ;  /* 0x000000ffff0d7224 */ /* 0x000fe200078e00ff */
[----:B------:R-:W3:Y:S01]  /*6240*/  LDCU.64 UR6, c[0x4][0x88] ;  /* 0x01001100ff0677ac */ /* 0x000ee20008000a00 */
[----:B------:R-:W4:Y:S01]  /*6250*/  LDCU.64 UR4, c[0x4][0x8] ;  /* 0x01000100ff0477ac */ /* 0x000f220008000a00 */
[----:B-1----:R-:W-:Y:S02]  /*6260*/  MOV R4, UR8 ;  /* 0x0000000800047c02 */ /* 0x002fe40008000f00 */
[----:B------:R-:W-:Y:S02]  /*6270*/  MOV R5, UR9 ;  /* 0x0000000900057c02 */ /* 0x000fe40008000f00 */
[----:B---3--:R-:W-:Y:S01]  /*6280*/  MOV R7, UR7 ;  /* 0x0000000700077c02 */ /* 0x008fe20008000f00 */
[----:B------:R-:W-:Y:S01]  /*6290*/  IMAD.U32 R6, RZ, RZ, UR6 ;  /* 0x00000006ff067e24 */ /* 0x000fe2000f8e00ff */
[----:B----4-:R-:W-:Y:S01]  /*62a0*/  MOV R11, UR5 ;  /* 0x00000005000b7c02 */ /* 0x010fe20008000f00 */
[----:B------:R-:W-:Y:S02]  /*62b0*/  IMAD.U32 R10, RZ, RZ, UR4 ;  /* 0x00000004ff0a7e24 */ /* 0x000fe4000f8e00ff */
[----:B------:R-:W-:Y:S07]  /*62c0*/  LEPC R20, `(.L_x_93) ;  /* 0x000000001014794e */ /* 0x000fee0000000000 */
[----:B--2---:R-:W-:Y:S05]  /*62d0*/  CALL.ABS.NOINC R2 ;  /* 0x0000000002007343 */ /* 0x004fea0003c00000 */
.L_x_93:
[----:B------:R-:W-:Y:S05]  /*62e0*/  BSYNC.RECONVERGENT B6 ;  /* 0x0000000000067941 */ /* 0x000fea0003800200 */
.L_x_92:
[----:B------:R-:W-:Y:S01]  /*62f0*/  ISETP.NE.U32.AND P4, PT, R82, RZ, PT ;  /* 0x000000ff5200720c */ /* 0x000fe20003f85070 */
[----:B------:R-:W-:Y:S01]  /*6300*/  UISETP.NE.AND UP2, UPT, UR50, URZ, UPT ;  /* 0x000000ff3200728c */ /* 0x000fe2000bf45270 */
[----:B------:R-:W-:Y:S01]  /*6310*/  ISETP.NE.U32.AND P2, PT, RZ, UR44, PT ;  /* 0x0000002cff007c0c */ /* 0x000fe2000bf45070 */
[----:B------:R-:W-:Y:S01]  /*6320*/  UISETP.NE.U32.AND UP1, UPT, UR46, URZ, UPT ;  /* 0x000000ff2e00728c */ /* 0x000fe2000bf25070 */
[----:B------:R-:W-:Y:S01]  /*6330*/  ISETP.NE.AND.EX P4, PT, R83, RZ, PT, P4 ;  /* 0x000000ff5300720c */ /* 0x000fe20003f85340 */
[----:B------:R-:W-:Y:S01]  /*6340*/  UPLOP3.LUT UP0, UPT, UPT, UPT, UPT, 0x40, 0x4 ;  /* 0x000000000004789c */ /* 0x000fe20003f0e870 */
[----:B------:R-:W-:Y:S01]  /*6350*/  ISETP.NE.AND.EX P2, PT, RZ, UR45, PT, P2 ;  /* 0x0000002dff007c0c */ /* 0x000fe2000bf45320 */
[----:B------:R-:W-:Y:S01]  /*6360*/  UISETP.NE.AND.EX UP1, UPT, UR47, URZ, UPT, UP1 ;  /* 0x000000ff2f00728c */ /* 0x000fe2000bf25310 */
[----:B------:R-:W-:Y:S04]  /*6370*/  PLOP3.LUT P1, PT, PT, PT, UP2, 0x80, 0x8 ;  /* 0x000000000008781c */ /* 0x000fe80003f2f028 */
[----:B------:R-:W-:Y:S06]  /*6380*/  @UP2 UPLOP3.LUT UP0, UPT, UPT, UPT, UP1, 0x80, 0x8 ;  /* 0x000000000008289c */ /* 0x000fec0003f0f010 */
[----:B------:R-:W-:Y:S01]  /*6390*/  PLOP3.LUT P0, PT, PT, PT, UP0, 0x80, 0x8 ;  /* 0x000000000008781c */ /* 0x000fe20003f0f008 */
[----:B------:R-:W-:Y:S01]  /*63a0*/  @!UPT UIADD3 URZ, UPT, UPT, URZ, URZ, URZ ;  /* 0x000000fffffff290 */ /* 0x000fe2000fffe0ff */
[----:B------:R-:W-:Y:S11]  /*63b0*/  BRA.U !UP1, `(.L_x_95) ;  /* 0x0000000109387547 */ /* 0x000ff6000b800000 */
[----:B------:R-:W-:Y:S01]  /*63c0*/  UISETP.NE.U32.AND UP0, UPT, UR44, URZ, UPT ;  /* 0x000000ff2c00728c */ /* 0x000fe2000bf05070 */
[----:B------:R-:W-:Y:S02]  /*63d0*/  HFMA2 R0, -RZ, RZ, 0, 5.9604644775390625e-08 ;  /* 0x00000001ff007431 */ /* 0x000fe400000001ff */
[----:B------:R-:W-:Y:S01]  /*63e0*/  IMAD.MOV.U32 R88, RZ, RZ, 0x1 ;  /* 0x00000001ff587424 */ /* 0x000fe200078e00ff */
[----:B------:R-:W-:Y:S06]  /*63f0*/  UISETP.NE.AND.EX UP0, UPT, UR45, URZ, UPT, UP0 ;  /* 0x000000ff2d00728c */ /* 0x000fec000bf05300 */
[----:B------:R-:W-:Y:S05]  /*6400*/  PLOP3.LUT P3, PT, PT, PT, UP0, 0x80, 0x8 ;  /* 0x000000000008781c */ /* 0x000fea0003f6f008 */
[----:B------:R-:W1:Y:S01]  /*6410*/  @UP0 LDCU.64 UR4, c[0x0][0xc88] ;  /* 0x00019100ff0407ac */ /* 0x000e620008000a00 */
[----:B------:R-:W-:Y:S07]  /*6420*/  @UP0 UIMAD UR6, UR52, UR46, URZ ;  /* 0x0000002e340602a4 */ /* 0x000fee000f8e02ff */
[----:B------:R-:W-:Y:S01]  /*6430*/  @!P3 PRMT R88, R0, 0x7610, R88 ;  /* 0x000076100058b816 */ /* 0x000fe20000000058 */
[----:B-1----:R-:W-:Y:S06]  /*6440*/  @UP0 UIMAD.WIDE UR4, UR6, 0x4, UR4 ;  /* 0x00000004060408a5 */ /* 0x002fec000f8e0204 */
[----:B------:R-:W-:Y:S01]  /*6450*/  IMAD.U32 R2, RZ, RZ, UR4 ;  /* 0x00000004ff027e24 */ /* 0x000fe2000f8e00ff */
[----:B------:R-:W-:Y:S04]  /*6460*/  MOV R3, UR5 ;  /* 0x0000000500037c02 */ /* 0x000fe80008000f00 */
[----:B------:R-:W1:Y:S01]  /*6470*/  @!UP0 LDCU UR4, c[0x0][0xc80] ;  /* 0x00019000ff0487ac */ /* 0x000e620008000800 */
[----:B-----5:R2:W5:Y:S02]  /*6480*/  @P3 LDG.E R49, desc[UR54][R2.64] ;  /* 0x0000003602313981 */ /* 0x020564000c1e1900 */
[----:B-12---:R-:W-:Y:S02]  /*6490*/  @!P3 IMAD.U32 R49, RZ, RZ, UR4 ;  /* 0x00000004ff31be24 */ /* 0x006fe4000f8e00ff */
.L_x_95:
[----:B------:R-:W-:Y:S05]  /*64a0*/  @!P4 BRA `(.L_x_96) ;  /* 0x000000000020c947 */ /* 0x000fea0003800000 */
[----:B------:R-:W-:Y:S04]  /*64b0*/  ISETP.NE.U32.AND P3, PT, R80, RZ, PT ;  /* 0x000000ff5000720c */ /* 0x000fe80003f65070 */
[----:B------:R-:W-:Y:S11]  /*64c0*/  ISETP.NE.AND.EX P3, PT, R81, RZ, PT, P3 ;  /* 0x000000ff5100720c */ /* 0x000ff60003f65330 */
[----:B------:R-:W-:Y:S02]  /*64d0*/  @!UPT UIADD3 URZ, UPT, UPT, URZ, URZ, URZ ;  /* 0x000000fffffff290 */ /* 0x000fe4000fffe0ff */
[----:B------:R-:W1:Y:S01]  /*64e0*/  @P3 LDC.64 R2, c[0x0][0xca8] ;  /* 0x00032a00ff023b82 */ /* 0x000e620000000a00 */
[----:B------:R-:W-:Y:S04]  /*64f0*/  @P3 IMAD R0, R82, UR52, RZ ;  /* 0x0000003452003c24 */ /* 0x000fe8000f8e02ff */
[----:B-1----:R-:W-:Y:S05]  /*6500*/  @P3 IMAD.WIDE R2, R0, 0x4, R2 ;  /* 0x0000000400023825 */ /* 0x002fea00078e0202 */
[----:B-----5:R1:W5:Y:S02]  /*6510*/  @P3 LDG.E R47, desc[UR54][R2.64] ;  /* 0x00000036022f3981 */ /* 0x020364000c1e1900 */
[----:B-1----:R-:W2:Y:S02]  /*6520*/  @!P3 LDC R47, c[0x0][0xca0] ;  /* 0x00032800ff2fbb82 */ /* 0x002ea40000000800 */
.L_x_96:
[----:B-----5:R-:W-:Y:S01]  /*6530*/  FSETP.NEU.AND P3, PT, R49, RZ, PT ;  /* 0x000000ff3100720b */ /* 0x020fe20003f6d000 */
[----:B------:R-:W-:Y:S01]  /*6540*/  BSSY B1, `(.L_x_97) ;  /* 0x0000039000017945 */ /* 0x000fe20003800000 */
[----:B------:R-:W-:Y:S01]  /*6550*/  SEL R3, RZ, 0xffffffff, P2 ;  /* 0xffffffffff037807 */ /* 0x000fe20001000000 */
[----:B------:R-:W-:Y:S01]  /*6560*/  IMAD.MOV.U32 R66, RZ, RZ, 0x1 ;  /* 0x00000001ff427424 */ /* 0x000fe200078e00ff */
[----:B------:R-:W-:Y:S01]  /*6570*/  @P1 LOP3.LUT P2, RZ, R88, 0xff, RZ, 0xc0, !PT ;  /* 0x000000ff58ff1812 */ /* 0x000fe2000784c0ff */
[----:B------:R-:W-:Y:S01]  /*6580*/  IMAD R48, R45, 0x80, R46 ;  /* 0x000000802d307824 */ /* 0x000fe200078e022e */
[----:B------:R-:W-:Y:S01]  /*6590*/  @P1 SEL R0, RZ, 0xffffffff, P3 ;  /* 0xffffffffff001807 */ /* 0x000fe20001800000 */
[----:B------:R-:W-:Y:S01]  /*65a0*/  IMAD R106, R101, -0x10, R99 ;  /* 0xfffffff0656a7824 */ /* 0x000fe200078e0263 */
[----:B------:R-:W-:Y:S01]  /*65b0*/  LOP3.LUT R97, R97, 0x1, RZ, 0x3c, !PT ;  /* 0x0000000161617812 */ /* 0x000fe200078e3cff */
[----:B------:R-:W-:Y:S01]  /*65c0*/  IMAD.MOV.U32 R65, RZ, RZ, RZ ;  /* 0x000000ffff417224 */ /* 0x000fe200078e00ff */
[----:B------:R-:W-:Y:S02]  /*65d0*/  @P0 SEL R0, R3, R0, !P2 ;  /* 0x0000000003000207 */ /* 0x000fe40005000000 */
[----:B------:R-:W-:Y:S02]  /*65e0*/  CS2R R78, SRZ ;  /* 0x00000000004e7805 */ /* 0x000fe4000001ff00 */
[----:B------:R-:W-:Y:S02]  /*65f0*/  LEA R64, R45, UR36, 0x3 ;  /* 0x000000242d407c11 */ /* 0x000fe4000f8e18ff */
[----:B------:R-:W-:Y:S02]  /*6600*/  CS2R R76, SRZ ;  /* 0x00000000004c7805 */ /* 0x000fe4000001ff00 */
[----:B------:R-:W-:Y:S02]  /*6610*/  @P1 LOP3.LUT R0, R0, 0x1, RZ, 0xc0, !PT ;  /* 0x0000000100001812 */ /* 0x000fe400078ec0ff */
[----:B------:R-:W-:Y:S02]  /*6620*/  CS2R R70, SRZ ;  /* 0x0000000000467805 */ /* 0x000fe4000001ff00 */
[----:B------:R-:W-:Y:S02]  /*6630*/  PLOP3.LUT P2, PT, PT, PT, UP1, 0x80, 0x8 ;  /* 0x000000000008781c */ /* 0x000fe40003f4f018 */
[----:B------:R-:W-:Y:S02]  /*6640*/  CS2R R68, SRZ ;  /* 0x0000000000447805 */ /* 0x000fe4000001ff00 */
[----:B------:R-:W-:Y:S02]  /*6650*/  ISETP.NE.U32.OR P5, PT, R0, 0x1, !P1 ;  /* 0x000000010000780c */ /* 0x000fe40004fa5470 */
[----:B------:R-:W-:Y:S02]  /*6660*/  CS2R R62, SRZ ;  /* 0x00000000003e7805 */ /* 0x000fe4000001ff00 */
[----:B------:R-:W-:Y:S02]  /*6670*/  LOP3.LUT P4, R104, R88, 0xff, RZ, 0xc0, !PT ;  /* 0x000000ff58687812 */ /* 0x000fe4000788c0ff */
[----:B------:R-:W-:Y:S02]  /*6680*/  CS2R R60, SRZ ;  /* 0x00000000003c7805 */ /* 0x000fe4000001ff00 */
[----:B------:R-:W-:Y:S02]  /*6690*/  SEL R2, RZ, 0xffffffff, P3 ;  /* 0xffffffffff027807 */ /* 0x000fe40001800000 */
[----:B------:R-:W-:Y:S02]  /*66a0*/  CS2R R58, SRZ ;  /* 0x00000000003a7805 */ /* 0x000fe4000001ff00 */
[----:B------:R-:W-:Y:S02]  /*66b0*/  P2R R107, PR, RZ, 0x20 ;  /* 0x00000020ff6b7803 */ /* 0x000fe40000000000 */
[----:B------:R-:W-:Y:S02]  /*66c0*/  CS2R R56, SRZ ;  /* 0x0000000000387805 */ /* 0x000fe4000001ff00 */
[----:B------:R-:W-:Y:S02]  /*66d0*/  @P2 SEL R2, R3, R2, !P4 ;  /* 0x0000000203022207 */ /* 0x000fe40006000000 */
[----:B------:R-:W-:Y:S02]  /*66e0*/  @P5 SHF.L.U32 R0, R97, 0x1f, RZ ;  /* 0x0000001f61005819 */ /* 0x000fe400000006ff */
[----:B------:R-:W-:Y:S02]  /*66f0*/  LOP3.LUT R2, R2, 0x1, RZ, 0xc0, !PT ;  /* 0x0000000102027812 */ /* 0x000fe400078ec0ff */
[----:B------:R1:W3:Y:S02]  /*6700*/  @P5 SYNCS.PHASECHK.TRANS64.TRYWAIT P1, [UR36+0x20], R0 ;  /* 0x00002000ff0055a7 */ /* 0x0002e40008021124 */
[----:B------:R-:W-:Y:S04]  /*6710*/  ISETP.NE.U32.AND P2, PT, R2, 0x1, PT ;  /* 0x000000010200780c */ /* 0x000fe80003f45070 */
[----:B------:R-:W-:Y:S02]  /*6720*/  P2R R67, PR, RZ, 0x4 ;  /* 0x00000004ff437803 */ /* 0x000fe40000000000 */
[----:B-1----:R-:W-:Y:S04]  /*6730*/  SHF.L.U32 R0, R96, 0x1f, RZ ;  /* 0x0000001f60007819 */ /* 0x002fe800000006ff */
[----:B------:R1:W4:Y:S01]  /*6740*/  SYNCS.PHASECHK.TRANS64.TRYWAIT P0, [R64+URZ+0x90], R0 ;  /* 0x00009000400075a7 */ /* 0x00032200080011ff */
[----:B---3--:R-:W-:Y:S01]  /*6750*/  @P5 SEL R66, RZ, 0x1, !P1 ;  /* 0x00000001ff425807 */ /* 0x008fe20004800000 */
[----:B-1----:R-:W-:Y:S06]  /*6760*/  @!P5 BRA `(.L_x_98) ;  /* 0x000000000058d947 */ /* 0x002fec0003800000 */
[----:B------:R-:W-:Y:S01]  /*6770*/  IMAD.MOV.U32 R79, RZ, RZ, RZ ;  /* 0x000000ffff4f7224 */ /* 0x000fe200078e00ff */
[----:B------:R-:W-:Y:S01]  /*6780*/  ISETP.NE.AND P1, PT, R66, RZ, PT ;  /* 0x000000ff4200720c */ /* 0x000fe20003f25270 */
[----:B------:R-:W-:Y:S01]  /*6790*/  BSSY B0, `(.L_x_99) ;  /* 0x000000c000007945 */ /* 0x000fe20003800000 */
[----:B------:R-:W-:Y:S02]  /*67a0*/  CS2R R58, SRZ ;  /* 0x00000000003a7805 */ /* 0x000fe4000001ff00 */
[----:B------:R-:W-:Y:S02]  /*67b0*/  CS2R R56, SRZ ;  /* 0x0000000000387805 */ /* 0x000fe4000001ff00 */
[----:B------:R-:W-:Y:S02]  /*67c0*/  CS2R R62, SRZ ;  /* 0x00000000003e7805 */ /* 0x000fe4000001ff00 */
[----:B------:R-:W-:Y:S02]  /*67d0*/  CS2R R60, SRZ ;  /* 0x00000000003c7805 */ /* 0x000fe4000001ff00 */
[----:B------:R-:W-:Y:S02]  /*67e0*/  CS2R R70, SRZ ;  /* 0x0000000000467805 */ /* 0x000fe4000001ff00 */
[----:B------:R-:W-:Y:S02]  /*67f0*/  CS2R R68, SRZ ;  /* 0x0000000000447805 */ /* 0x000fe4000001ff00 */
[----:B------:R-:W-:Y:S01]  /*6800*/  CS2R R76, SRZ ;  /* 0x00000000004c7805 */ /* 0x000fe2000001ff00 */
[----:B------:R-:W-:Y:S06]  /*6810*/  @P1 BRA `(.L_x_100) ;  /* 0x00000000000c1947 */ /* 0x000fec0003800000 */
[----:B------:R-:W-:Y:S04]  /*6820*/  SHF.L.U32 R3, R97, 0x1f, RZ ;  /* 0x0000001f61037819 */ /* 0x000fe800000006ff */
[----:B------:R-:W1:Y:S02]  /*6830*/  SYNCS.PHASECHK.TRANS64.TRYWAIT P1, [UR36+0x20], R3 ;  /* 0x00002003ff0075a7 */ /* 0x000e640008021124 */
[----:B-1----:R-:W-:Y:S05]  /*6840*/  @!P1 BRA `(.L_x_101) ;  /* 0x0000003c00109947 */ /* 0x002fea0003800000 */
.L_x_100:
[----:B------:R-:W-:Y:S05]  /*6850*/  BSYNC B0 ;  /* 0x0000000000007941 */ /* 0x000fea0003800000 */
.L_x_99:
[----:B------:R-:W-:Y:S01]  /*6860*/  ISETP.NE.AND P1, PT, R67, RZ, PT ;  /* 0x000000ff4300720c */ /* 0x000fe20003f25270 */
[----:B------:R-:W-:Y:S11]  /*6870*/  HFMA2 R65, -RZ, RZ, 0, 5.9604644775390625e-08 ;  /* 0x00000001ff417431 */ /* 0x000ff600000001ff */
[----:B------:R-:W-:Y:S01]  /*6880*/  @!UPT UIADD3 URZ, UPT, UPT, URZ, URZ, URZ ;  /* 0x000000fffffff290 */ /* 0x000fe2000fffe0ff */
[----:B------:R3:W1:Y:S04]  /*6890*/  @P1 LDS.128 R56, [R100] ;  /* 0x0000000064381984 */ /* 0x0006680000000c00 */
[----:B------:R3:W1:Y:S04]  /*68a0*/  @P1 LDS.128 R60, [R99+0x10] ;  /* 0x00001000633c1984 */ /* 0x0006680000000c00 */
[----:B------:R3:W1:Y:S04]  /*68b0*/  @P1 LDS.128 R68, [R98+0x20] ;  /* 0x0000200062441984 */ /* 0x0006680000000c00 */
[----:B------:R3:W1:Y:S02]  /*68c0*/  @P1 LDS.128 R76, [R106+0x30] ;  /* 0x000030006a4c1984 */ /* 0x0006640000000c00 */
.L_x_98:
[----:B------:R-:W-:Y:S05]  /*68d0*/  BSYNC B1 ;  /* 0x0000000000017941 */ /* 0x000fea0003800000 */
.L_x_97:
[----:B-1----:R-:W-:Y:S04]  /*68e0*/  SHF.R.U32.HI R2, RZ, 0x15, R48 ;  /* 0x00000015ff027819 */ /* 0x002fe80000011630 */
[----:B------:R-:W-:Y:S01]  /*68f0*/  LOP3.LUT P1, RZ, R2, 0x3, R92, 0x48, !PT ;  /* 0x0000000302ff7812 */ /* 0x000fe2000782485c */
[----:B------:R-:W-:Y:S01]  /*6900*/  @!UPT UIADD3 URZ, UPT, UPT, URZ, URZ, URZ ;  /* 0x000000fffffff290 */ /* 0x000fe2000fffe0ff */
[----:B----4-:R-:W-:Y:S11]  /*6910*/  @P0 BRA `(.L_x_102) ;  /* 0x0000000000080947 */ /* 0x010ff60003800000 */
[----:B------:R-:W1:Y:S02]  /*6920*/  SYNCS.PHASECHK.TRANS64.TRYWAIT P0, [R64+URZ+0x90], R0 ;  /* 0x00009000400075a7 */ /* 0x000e6400080011ff */
[----:B-1----:R-:W-:Y:S05]  /*6930*/  @!P0 BRA `(.L_x_103) ;  /* 0x0000003800ec8947 */ /* 0x002fea0003800000 */
.L_x_102:
[----:B------:R-:W-:Y:S05]  /*6940*/  @!P1 BRA `(.L_x_104) ;  /* 0x0000000000409947 */ /* 0x000fea0003800000 */
[----:B------:R-:W4:Y:S01]  /*6950*/  LDCU.64 UR8, c[0x4][0x70] ;  /* 0x01000e00ff0877ac */ /* 0x000f220008000a00 */
[----:B------:R-:W-:Y:S01]  /*6960*/  MOV R3, 0x0 ;  /* 0x0000000000037802 */ /* 0x000fe20000000f00 */
[----:B------:R-:W-:Y:S02]  /*6970*/  HFMA2 R12, -RZ, RZ, 0, 5.9604644775390625e-08 ;  /* 0x00000001ff0c7431 */ /* 0x000fe400000001ff */
[----:B------:R-:W-:Y:S02]  /*6980*/  IMAD.MOV.U32 R8, RZ, RZ, 0x192 ;  /* 0x00000192ff087424 */ /* 0x000fe400078e00ff */
[----:B------:R-:W-:Y:S01]  /*6990*/  IMAD.MOV.U32 R13, RZ, RZ, RZ ;  /* 0x000000ffff0d7224 */ /* 0x000fe200078e00ff */
[----:B------:R-:W5:Y:S01]  /*69a0*/  LDCU.64 UR6, c[0x4][0x78] ;  /* 0x01000f00ff0677ac */ /* 0x000f620008000a00 */
[----:B------:R-:W1:Y:S01]  /*69b0*/  LDC.64 R2, c[0x4][R3] ;  /* 0x0100000003027b82 */ /* 0x000e620000000a00 */
[----:B------:R-:W2:Y:S01]  /*69c0*/  LDCU.64 UR4, c[0x4][0x10] ;  /* 0x01000200ff0477ac */ /* 0x000ea20008000a00 */
[----:B----4-:R-:W-:Y:S01]  /*69d0*/  MOV R5, UR9 ;  /* 0x0000000900057c02 */ /* 0x010fe20008000f00 */
[----:B------:R-:W-:Y:S01]  /*69e0*/  IMAD.U32 R4, RZ, RZ, UR8 ;  /* 0x00000008ff047e24 */ /* 0x000fe2000f8e00ff */
[----:B-----5:R-:W-:Y:S01]  /*69f0*/  MOV R7, UR7 ;  /* 0x0000000700077c02 */ /* 0x020fe20008000f00 */
[----:B------:R-:W-:Y:S01]  /*6a00*/  IMAD.U32 R6, RZ, RZ, UR6 ;  /* 0x00000006ff067e24 */ /* 0x000fe2000f8e00ff */
[----:B--2---:R-:W-:Y:S01]  /*6a10*/  MOV R11, UR5 ;  /* 0x00000005000b7c02 */ /* 0x004fe20008000f00 */
[----:B------:R-:W-:Y:S02]  /*6a20*/  IMAD.U32 R10, RZ, RZ, UR4 ;  /* 0x00000004ff0a7e24 */ /* 0x000fe4000f8e00ff */
[----:B------:R-:W-:Y:S07]  /*6a30*/  LEPC R20, `(.L_x_104) ;  /* 0x000000001014794e */ /* 0x000fee0000000000 */
[----:B-1-3--:R-:W-:Y:S05]  /*6a40*/  CALL.ABS.NOINC R2 ;  /* 0x0000000002007343 */ /* 0x00afea0003c00000 */
.L_x_104:
[----:B------:R-:W-:Y:S01]  /*6a50*/  SHF.L.U32 R50, R56, 0x10, RZ ;  /* 0x0000001038327819 */ /* 0x000fe200000006ff */
[----:B------:R-:W-:Y:S05]  /*6a60*/  WARPSYNC.ALL ;  /* 0x0000000000007948 */ /* 0x000fea0003800000 */
[----:B------:R-:W-:Y:S01]  /*6a70*/  R2UR UR4, R48 ;  /* 0x00000000300472ca */ /* 0x000fe200000e0000 */
[----:B------:R-:W-:Y:S01]  /*6a80*/  BSSY.RECONVERGENT B0, `(.L_x_105) ;  /* 0x0000088000007945 */ /* 0x000fe20003800200 */
[----:B------:R-:W-:Y:S02]  /*6a90*/  LOP3.LUT R51, R56, 0xffff0000, RZ, 0xc0, !PT ;  /* 0xffff000038337812 */ /* 0x000fe400078ec0ff */
[----:B------:R-:W-:Y:S02]  /*6aa0*/  SHF.L.U32 R52, R57, 0x10, RZ ;  /* 0x0000001039347819 */ /* 0x000fe400000006ff */
[----:B------:R-:W-:Y:S07]  /*6ab0*/  ISETP.NE.AND P0, PT, R102, RZ, PT ;  /* 0x000000ff6600720c */ /* 0x000fee0003f05270 */
[----:B------:R-:W1:Y:S02]  /*6ac0*/  LDTM.x32 R4, tmem[UR4] ;  /* 0x00000004000479ee */ /* 0x000e6400082c0000 */
[C---:B-12---:R-:W-:Y:S01]  /*6ad0*/  FMUL R0, R47.reuse, R4 ;  /* 0x000000042f007220 */ /* 0x046fe20000400000 */
[C---:B------:R-:W-:Y:S01]  /*6ae0*/  FMUL R2, R47.reuse, R5 ;  /* 0x000000052f027220 */ /* 0x040fe20000400000 */
[C---:B------:R-:W-:Y:S01]  /*6af0*/  FMUL R4, R47.reuse, R8 ;  /* 0x000000082f047220 */ /* 0x040fe20000400000 */
[C---:B------:R-:W-:Y:S01]  /*6b00*/  FMUL R3, R47.reuse, R6 ;  /* 0x000000062f037220 */ /* 0x040fe20000400000 */
[C---:B------:R-:W-:Y:S01]  /*6b10*/  FMUL R5, R47.reuse, R9 ;  /* 0x000000092f057220 */ /* 0x040fe20000400000 */
[C---:B------:R-:W-:Y:S01]  /*6b20*/  FMUL R8, R47.reuse, R12 ;  /* 0x0000000c2f087220 */ /* 0x040fe20000400000 */
[C---:B------:R-:W-:Y:S01]  /*6b30*/  FMUL R6, R47.reuse, R10 ;  /* 0x0000000a2f067220 */ /* 0x040fe20000400000 */
[C---:B------:R-:W-:Y:S01]  /*6b40*/  FMUL R9, R47.reuse, R13 ;  /* 0x0000000d2f097220 */ /* 0x040fe20000400000 */
[----:B------:R-:W-:Y:S01]  /*6b50*/  FMUL R12, R47, R16 ;  /* 0x000000102f0c7220 */ /* 0x000fe20000400000 */
[----:B------:R-:W-:Y:S01]  /*6b60*/  FFMA R0, R49, R50, R0 ;  /* 0x0000003231007223 */ /* 0x000fe20000000000 */
[C---:B------:R-:W-:Y:S01]  /*6b70*/  FMUL R10, R47.reuse, R14 ;  /* 0x0000000e2f0a7220 */ /* 0x040fe20000400000 */
[C---:B------:R-:W-:Y:S01]  /*6b80*/  FMUL R13, R47.reuse, R17 ;  /* 0x000000112f0d7220 */ /* 0x040fe20000400000 */
[----:B------:R-:W-:Y:S01]  /*6b90*/  FMUL R16, R47, R20 ;  /* 0x000000142f107220 */ /* 0x000fe20000400000 */
[----:B------:R-:W-:Y:S01]  /*6ba0*/  FFMA R2, R49, R51, R2 ;  /* 0x0000003331027223 */ /* 0x000fe20000000002 */
[C---:B------:R-:W-:Y:S01]  /*6bb0*/  FMUL R14, R47.reuse, R18 ;  /* 0x000000122f0e7220 */ /* 0x040fe20000400000 */
        /* <DEDUP_REMOVED lines=8> */
[----:B------:R-:W-:Y:S01]  /*6c40*/  LOP3.LUT R32, R57, 0xffff0000, RZ, 0xc0, !PT ;  /* 0xffff000039207812 */ /* 0x000fe200078ec0ff */
[C---:B------:R-:W-:Y:S01]  /*6c50*/  FMUL R26, R47.reuse, R30 ;  /* 0x0000001e2f1a7220 */ /* 0x040fe20000400000 */
[----:B------:R-:W-:Y:S01]  /*6c60*/  FMUL R29, R47, R33 ;  /* 0x000000212f1d7220 */ /* 0x000fe20000400000 */
[----:B------:R-:W-:Y:S01]  /*6c70*/  SHF.L.U32 R33, R58, 0x10, RZ ;  /* 0x000000103a217819 */ /* 0x000fe200000006ff */
[----:B------:R-:W-:Y:S01]  /*6c80*/  FFMA R3, R49, R52, R3 ;  /* 0x0000003431037223 */ /* 0x000fe20000000003 */
[----:B------:R-:W-:Y:S01]  /*6c90*/  F2FP.BF16.F32.PACK_AB R52, R2, R0 ;  /* 0x000000000234723e */ /* 0x000fe200000010ff */
[----:B------:R-:W-:Y:S01]  /*6ca0*/  FMUL R7, R47, R7 ;  /* 0x000000072f077220 */ /* 0x000fe20000400000 */
[----:B------:R-:W-:Y:S01]  /*6cb0*/  SHF.L.U32 R0, R59, 0x10, RZ ;  /* 0x000000103b007819 */ /* 0x000fe200000006ff */
[----:B------:R-:W-:Y:S01]  /*6cc0*/  FMUL R30, R47, R34 ;  /* 0x000000222f1e7220 */ /* 0x000fe20000400000 */
[----:B------:R-:W-:Y:S01]  /*6cd0*/  LOP3.LUT R34, R58, 0xffff0000, RZ, 0xc0, !PT ;  /* 0xffff00003a227812 */ /* 0x000fe200078ec0ff */
[----:B------:R-:W-:Y:S01]  /*6ce0*/  FFMA R7, R49, R32, R7 ;  /* 0x0000002031077223 */ /* 0x000fe20000000007 */
[----:B------:R-:W-:Y:S01]  /*6cf0*/  LOP3.LUT R2, R59, 0xffff0000, RZ, 0xc0, !PT ;  /* 0xffff00003b027812 */ /* 0x000fe200078ec0ff */
[----:B------:R-:W-:Y:S01]  /*6d00*/  FFMA R4, R49, R33, R4 ;  /* 0x0000002131047223 */ /* 0x000fe20000000004 */
[----:B------:R-:W-:Y:S01]  /*6d10*/  FMUL R11, R47, R11 ;  /* 0x0000000b2f0b7220 */ /* 0x000fe20000400000 */
[----:B------:R-:W-:Y:S01]  /*6d20*/  FFMA R5, R49, R34, R5 ;  /* 0x0000002231057223 */ /* 0x000fe20000000005 */
[----:B------:R-:W-:Y:S01]  /*6d30*/  F2FP.BF16.F32.PACK_AB R53, R7, R3 ;  /* 0x000000030735723e */ /* 0x000fe200000010ff */
[C---:B------:R-:W-:Y:S01]  /*6d40*/  FFMA R6, R49.reuse, R0, R6 ;  /* 0x0000000031067223 */ /* 0x040fe20000000006 */
[C---:B------:R-:W-:Y:S01]  /*6d50*/  SHF.L.U32 R0, R60.reuse, 0x10, RZ ;  /* 0x000000103c007819 */ /* 0x040fe200000006ff */
[----:B------:R-:W-:Y:S01]  /*6d60*/  FFMA R11, R49, R2, R11 ;  /* 0x00000002310b7223 */ /* 0x000fe2000000000b */
[----:B------:R-:W-:Y:S01]  /*6d70*/  LOP3.LUT R2, R60, 0xffff0000, RZ, 0xc0, !PT ;  /* 0xffff00003c027812 */ /* 0x000fe200078ec0ff */
[----:B------:R-:W-:Y:S01]  /*6d80*/  FMUL R15, R47, R15 ;  /* 0x0000000f2f0f7220 */ /* 0x000fe20000400000 */
[----:B------:R-:W-:Y:S01]  /*6d90*/  SHF.L.U32 R3, R61, 0x10, RZ ;  /* 0x000000103d037819 */ /* 0x000fe200000006ff */
[----:B------:R-:W-:Y:S01]  /*6da0*/  FFMA R8, R49, R0, R8 ;  /* 0x0000000031087223 */ /* 0x000fe20000000008 */
[----:B------:R-:W-:Y:S01]  /*6db0*/  LOP3.LUT R0, R61, 0xffff0000, RZ, 0xc0, !PT ;  /* 0xffff00003d007812 */ /* 0x000fe200078ec0ff */
[C---:B------:R-:W-:Y:S01]  /*6dc0*/  FFMA R9, R49.reuse, R2, R9 ;  /* 0x0000000231097223 */ /* 0x040fe20000000009 */
[C---:B------:R-:W-:Y:S01]  /*6dd0*/  SHF.L.U32 R2, R62.reuse, 0x10, RZ ;  /* 0x000000103e027819 */ /* 0x040fe200000006ff */
[----:B------:R-:W-:Y:S01]  /*6de0*/  FFMA R10, R49, R3, R10 ;  /* 0x00000003310a7223 */ /* 0x000fe2000000000a */
[----:B------:R-:W-:Y:S01]  /*6df0*/  SHF.L.U32 R3, R63, 0x10, RZ ;  /* 0x000000103f037819 */ /* 0x000fe200000006ff */
[C---:B------:R-:W-:Y:S01]  /*6e00*/  FFMA R15, R49.reuse, R0, R15 ;  /* 0x00000000310f7223 */ /* 0x040fe2000000000f */
[----:B------:R-:W-:Y:S01]  /*6e10*/  LOP3.LUT R0, R62, 0xffff0000, RZ, 0xc0, !PT ;  /* 0xffff00003e007812 */ /* 0x000fe200078ec0ff */
[----:B------:R-:W-:Y:S01]  /*6e20*/  FFMA R12, R49, R2, R12 ;  /* 0x00000002310c7223 */ /* 0x000fe2000000000c */
[C---:B------:R-:W-:Y:S01]  /*6e30*/  SHF.L.U32 R2, R68.reuse, 0x10, RZ ;  /* 0x0000001044027819 */ /* 0x040fe200000006ff */
[----:B------:R-:W-:Y:S01]  /*6e40*/  FMUL R19, R47, R19 ;  /* 0x000000132f137220 */ /* 0x000fe20000400000 */
[----:B------:R-:W-:Y:S01]  /*6e50*/  F2FP.BF16.F32.PACK_AB R54, R5, R4 ;  /* 0x000000040536723e */ /* 0x000fe200000010ff */
[----:B------:R-:W-:Y:S01]  /*6e60*/  FFMA R13, R49, R0, R13 ;  /* 0x00000000310d7223 */ /* 0x000fe2000000000d */
[----:B------:R-:W-:Y:S01]  /*6e70*/  LOP3.LUT R0, R63, 0xffff0000, RZ, 0xc0, !PT ;  /* 0xffff00003f007812 */ /* 0x000fe200078ec0ff */
[----:B------:R-:W-:Y:S01]  /*6e80*/  FFMA R14, R49, R3, R14 ;  /* 0x00000003310e7223 */ /* 0x000fe2000000000e */
[----:B------:R-:W-:Y:S01]  /*6e90*/  LOP3.LUT R3, R68, 0xffff0000, RZ, 0xc0, !PT ;  /* 0xffff000044037812 */ /* 0x000fe200078ec0ff */
[----:B------:R-:W-:Y:S01]  /*6ea0*/  FMUL R23, R47, R23 ;  /* 0x000000172f177220 */ /* 0x000fe20000400000 */
[----:B------:R-:W-:Y:S01]  /*6eb0*/  F2FP.BF16.F32.PACK_AB R55, R11, R6 ;  /* 0x000000060b37723e */ /* 0x000fe200000010ff */
[----:B------:R-:W-:Y:S01]  /*6ec0*/  FFMA R19, R49, R0, R19 ;  /* 0x0000000031137223 */ /* 0x000fe20000000013 */
[----:B------:R-:W-:Y:S01]  /*6ed0*/  SHF.L.U32 R0, R69, 0x10, RZ ;  /* 0x0000001045007819 */ /* 0x000fe200000006ff */
[----:B------:R-:W-:Y:S01]  /*6ee0*/  FFMA R16, R49, R2, R16 ;  /* 0x0000000231107223 */ /* 0x000fe20000000010 */
[----:B------:R-:W-:Y:S01]  /*6ef0*/  LOP3.LUT R2, R69, 0xffff0000, RZ, 0xc0, !PT ;  /* 0xffff000045027812 */ /* 0x000fe200078ec0ff */
[----:B------:R-:W-:Y:S01]  /*6f00*/  FFMA R17, R49, R3, R17 ;  /* 0x0000000331117223 */ /* 0x000fe20000000011 */
[----:B------:R-:W-:Y:S01]  /*6f10*/  SHF.L.U32 R3, R71, 0x10, RZ ;  /* 0x0000001047037819 */ /* 0x000fe200000006ff */
[----:B------:R-:W-:Y:S01]  /*6f20*/  FFMA R18, R49, R0, R18 ;  /* 0x0000000031127223 */ /* 0x000fe20000000012 */
[C---:B------:R-:W-:Y:S01]  /*6f30*/  SHF.L.U32 R0, R70.reuse, 0x10, RZ ;  /* 0x0000001046007819 */ /* 0x040fe200000006ff */
[----:B------:R1:W-:Y:S01]  /*6f40*/  STS.128 [R100], R52 ;  /* 0x0000003464007388 */ /* 0x0003e20000000c00 */
[----:B------:R-:W-:Y:S01]  /*6f50*/  F2FP.BF16.F32.PACK_AB R8, R9, R8 ;  /* 0x000000080908723e */ /* 0x000fe200000010ff */
[C---:B------:R-:W-:Y:S01]  /*6f60*/  FFMA R23, R49.reuse, R2, R23 ;  /* 0x0000000231177223 */ /* 0x040fe20000000017 */
[----:B------:R-:W-:Y:S01]  /*6f70*/  LOP3.LUT R2, R70, 0xffff0000, RZ, 0xc0, !PT ;  /* 0xffff000046027812 */ /* 0x000fe200078ec0ff */
[----:B------:R-:W-:Y:S01]  /*6f80*/  FFMA R20, R49, R0, R20 ;  /* 0x0000000031147223 */ /* 0x000fe20000000014 */
[----:B------:R-:W-:Y:S01]  /*6f90*/  LOP3.LUT R0, R71, 0xffff0000, RZ, 0xc0, !PT ;  /* 0xffff000047007812 */ /* 0x000fe200078ec0ff */
[----:B------:R-:W-:Y:S01]  /*6fa0*/  FMUL R27, R47, R27 ;  /* 0x0000001b2f1b7220 */ /* 0x000fe20000400000 */
[----:B------:R-:W-:Y:S01]  /*6fb0*/  F2FP.BF16.F32.PACK_AB R9, R15, R10 ;  /* 0x0000000a0f09723e */ /* 0x000fe200000010ff */
[C---:B------:R-:W-:Y:S01]  /*6fc0*/  FFMA R21, R49.reuse, R2, R21 ;  /* 0x0000000231157223 */ /* 0x040fe20000000015 */
[C---:B------:R-:W-:Y:S01]  /*6fd0*/  FFMA R22, R49.reuse, R3, R22 ;  /* 0x0000000331167223 */ /* 0x040fe20000000016 */
[----:B------:R-:W-:Y:S01]  /*6fe0*/  FFMA R27, R49, R0, R27 ;  /* 0x00000000311b7223 */ /* 0x000fe2000000001b */
[C---:B------:R-:W-:Y:S01]  /*6ff0*/  SHF.L.U32 R2, R76.reuse, 0x10, RZ ;  /* 0x000000104c027819 */ /* 0x040fe200000006ff */
[C---:B------:R-:W-:Y:S01]  /*7000*/  FMUL R31, R47.reuse, R31 ;  /* 0x0000001f2f1f7220 */ /* 0x040fe20000400000 */
[----:B------:R-:W-:Y:S01]  /*7010*/  LOP3.LUT R0, R76, 0xffff0000, RZ, 0xc0, !PT ;  /* 0xffff00004c007812 */ /* 0x000fe200078ec0ff */
[----:B------:R-:W-:Y:S01]  /*7020*/  FMUL R35, R47, R35 ;  /* 0x000000232f237220 */ /* 0x000fe20000400000 */
[----:B------:R-:W-:Y:S01]  /*7030*/  SHF.L.U32 R3, R77, 0x10, RZ ;  /* 0x000000104d037819 */ /* 0x000fe200000006ff */
[----:B------:R-:W-:Y:S01]  /*7040*/  FFMA R24, R49, R2, R24 ;  /* 0x0000000231187223 */ /* 0x000fe20000000018 */
[----:B------:R-:W-:Y:S01]  /*7050*/  F2FP.BF16.F32.PACK_AB R10, R13, R12 ;  /* 0x0000000c0d0a723e */ /* 0x000fe200000010ff */
[----:B------:R-:W-:Y:S01]  /*7060*/  FFMA R25, R49, R0, R25 ;  /* 0x0000000031197223 */ /* 0x000fe20000000019 */
[----:B------:R-:W-:Y:S01]  /*7070*/  F2FP.BF16.F32.PACK_AB R11, R19, R14 ;  /* 0x0000000e130b723e */ /* 0x000fe200000010ff */
[----:B------:R-:W-:Y:S01]  /*7080*/  FFMA R26, R49, R3, R26 ;  /* 0x00000003311a7223 */ /* 0x000fe2000000001a */
[----:B------:R-:W-:Y:S02]  /*7090*/  LOP3.LUT R0, R77, 0xffff0000, RZ, 0xc0, !PT ;  /* 0xffff00004d007812 */ /* 0x000fe400078ec0ff */
[C---:B------:R-:W-:Y:S01]  /*70a0*/  SHF.L.U32 R2, R78.reuse, 0x10, RZ ;  /* 0x000000104e027819 */ /* 0x040fe200000006ff */
[----:B------:R1:W-:Y:S01]  /*70b0*/  STS.128 [R99+0x10], R8 ;  /* 0x0000100863007388 */ /* 0x0003e20000000c00 */
[----:B------:R-:W-:Y:S01]  /*70c0*/  LOP3.LUT R3, R78, 0xffff0000, RZ, 0xc0, !PT ;  /* 0xffff00004e037812 */ /* 0x000fe200078ec0ff */
[----:B------:R-:W-:Y:S01]  /*70d0*/  FFMA R31, R49, R0, R31 ;  /* 0x00000000311f7223 */ /* 0x000fe2000000001f */
[----:B------:R-:W-:Y:S01]  /*70e0*/  SHF.L.U32 R4, R79, 0x10, RZ ;  /* 0x000000104f047819 */ /* 0x000fe200000006ff */
[----:B------:R-:W-:Y:S01]  /*70f0*/  FFMA R28, R49, R2, R28 ;  /* 0x00000002311c7223 */ /* 0x000fe2000000001c */
[----:B------:R-:W-:Y:S01]  /*7100*/  F2FP.BF16.F32.PACK_AB R16, R17, R16 ;  /* 0x000000101110723e */ /* 0x000fe200000010ff */
[----:B------:R-:W-:Y:S01]  /*7110*/  FFMA R29, R49, R3, R29 ;  /* 0x00000003311d7223 */ /* 0x000fe2000000001d */
[----:B------:R-:W-:Y:S01]  /*7120*/  LOP3.LUT R5, R79, 0xffff0000, RZ, 0xc0, !PT ;  /* 0xffff00004f057812 */ /* 0x000fe200078ec0ff */
[----:B------:R-:W-:Y:S01]  /*7130*/  FFMA R30, R49, R4, R30 ;  /* 0x00000004311e7223 */ /* 0x000fe2000000001e */
[----:B------:R-:W-:Y:S02]  /*7140*/  F2FP.BF16.F32.PACK_AB R17, R23, R18 ;  /* 0x000000121711723e */ /* 0x000fe400000010ff */
[----:B------:R-:W-:Y:S01]  /*7150*/  F2FP.BF16.F32.PACK_AB R18, R21, R20 ;  /* 0x000000141512723e */ /* 0x000fe200000010ff */
[----:B------:R-:W-:Y:S01]  /*7160*/  FFMA R35, R49, R5, R35 ;  /* 0x0000000531237223 */ /* 0x000fe20000000023 */
[----:B------:R-:W-:Y:S02]  /*7170*/  F2FP.BF16.F32.PACK_AB R19, R27, R22 ;  /* 0x000000161b13723e */ /* 0x000fe400000010ff */
[----:B------:R-:W-:Y:S02]  /*7180*/  F2FP.BF16.F32.PACK_AB R24, R25, R24 ;  /* 0x000000181918723e */ /* 0x000fe400000010ff */
[----:B------:R-:W-:Y:S01]  /*7190*/  F2FP.BF16.F32.PACK_AB R25, R31, R26 ;  /* 0x0000001a1f19723e */ /* 0x000fe200000010ff */
[----:B------:R1:W-:Y:S01]  /*71a0*/  STS.128 [R98+0x20], R16 ;  /* 0x0000201062007388 */ /* 0x0003e20000000c00 */
[----:B------:R-:W-:Y:S02]  /*71b0*/  F2FP.BF16.F32.PACK_AB R26, R29, R28 ;  /* 0x0000001c1d1a723e */ /* 0x000fe400000010ff */
[----:B------:R-:W-:Y:S05]  /*71c0*/  F2FP.BF16.F32.PACK_AB R27, R35, R30 ;  /* 0x0000001e231b723e */ /* 0x000fea00000010ff */
[----:B------:R1:W-:Y:S01]  /*71d0*/  STS.128 [R106+0x30], R24 ;  /* 0x000030186a007388 */ /* 0x0003e20000000c00 */
[----:B------:R-:W-:Y:S01]  /*71e0*/  @!PT LDS RZ, [RZ] ;  /* 0x00000000fffff984 */ /* 0x000fe20000000800 */
[----:B------:R-:W-:Y:S01]  /*71f0*/  @!PT LDS RZ, [RZ] ;  /* 0x00000000fffff984 */ /* 0x000fe20000000800 */
[----:B------:R-:W-:Y:S01]  /*7200*/  @!PT LDS RZ, [RZ] ;  /* 0x00000000fffff984 */ /* 0x000fe20000000800 */
[----:B------:R-:W-:Y:S01]  /*7210*/  @!PT LDS RZ, [RZ] ;  /* 0x00000000fffff984 */ /* 0x000fe20000000800 */
[----:B------:R2:W-:Y:S07]  /*7220*/  MEMBAR.ALL.CTA ;  /* 0x0000000000007992 */ /* 0x0005ee0000008000 */
[----:B--2---:R-:W2:Y:S02]  /*7230*/  FENCE.VIEW.ASYNC.S ;  /* 0x00000000000073c6 */ /* 0x004ea40000000000 */
[----:B--2---:R-:W-:Y:S06]  /*7240*/  BAR.SYNC.DEFER_BLOCKING 0x1, 0x80 ;  /* 0x0042000000007b1d */ /* 0x004fec0000010000 */
[----:B------:R-:W-:Y:S05]  /*7250*/  @P0 BRA `(.L_x_106) ;  /* 0x0000000000280947 */ /* 0x000fea0003800000 */
[----:B------:R-:W-:Y:S01]  /*7260*/  UIADD3 UR4, UPT, UPT, UR36, 0x200, URZ ;  /* 0x0000020024047890 */ /* 0x000fe2000fffe0ff */
[----:B------:R-:W-:Y:S05]  /*7270*/  UMOV UR43, UR52 ;  /* 0x00000034002b7c82 */ /* 0x000fea0008000000 */
[----:B------:R-:W-:Y:S01]  /*7280*/  MOV R93, UR4 ;  /* 0x00000004005d7c02 */ /* 0x000fe20008000f00 */
[----:B------:R-:W-:Y:S03]  /*7290*/  UIADD3 UR4, UP0, UPT, UR48, 0xa80, URZ ;  /* 0x00000a8030047890 */ /* 0x000fe6000ff1e0ff */
[----:B------:R-:W-:Y:S01]  /*72a0*/  R2UR UR40, R93 ;  /* 0x000000005d2872ca */ /* 0x000fe200000e0000 */
[----:B------:R-:W-:Y:S11]  /*72b0*/  UIADD3.X UR5, UPT, UPT, URZ, UR49, URZ, UP0, !UPT ;  /* 0x00000031ff057290 */ /* 0x000ff600087fe4ff */
[----:B------:R-:W-:Y:S01]  /*72c0*/  @!UPT UIADD3 URZ, UPT, UPT, URZ, URZ, URZ ;  /* 0x000000fffffff290 */ /* 0x000fe2000fffe0ff */
[----:B------:R2:W-:Y:S01]  /*72d0*/  UTMASTG.3D [UR40], [UR4] ;  /* 0x00000028040073b5 */ /* 0x0005e20008010000 */
[----:B------:R0:W-:Y:S01]  /*72e0*/  UTMACMDFLUSH ;  /* 0x00000000000079b7 */ /* 0x0001e20000000000 */
[----:B--2---:R-:W-:Y:S04]  /*72f0*/  DEPBAR.LE SB0, 0x1 ;  /* 0x000080400000791a */ /* 0x004fe80000000000 */
.L_x_106:
[----:B------:R-:W-:Y:S05]  /*7300*/  BSYNC.RECONVERGENT B0 ;  /* 0x0000000000007941 */ /* 0x000fea0003800200 */
.L_x_105:
[----:B------:R-:W-:Y:S01]  /*7310*/  BAR.SYNC.DEFER_BLOCKING 0x1, 0x80 ;  /* 0x0042000000007b1d */ /* 0x000fe20000010000 */
[----:B------:R-:W-:Y:S01]  /*7320*/  ISETP.NE.AND P1, PT, R107, RZ, PT ;  /* 0x000000ff6b00720c */ /* 0x000fe20003f25270 */
[----:B------:R-:W-:Y:S01]  /*7330*/  UISETP.NE.AND UP0, UPT, UR39, URZ, UPT ;  /* 0x000000ff2700728c */ /* 0x000fe2000bf05270 */
[----:B------:R-:W-:Y:S11]  /*7340*/  LEA R2, R65, UR36, 0x3 ;  /* 0x0000002441027c11 */ /* 0x000ff6000f8e18ff */
[----:B------:R-:W-:Y:S01]  /*7350*/  @P1 SHF.L.U32 R3, R97, 0x1f, RZ ;  /* 0x0000001f61031819 */ /* 0x000fe200000006ff */
[----:B------:R-:W-:Y:S06]  /*7360*/  BRA.U !UP0, `(.L_x_107) ;  /* 0x0000000108247547 */ /* 0x000fec000b800000 */
[----:B------:R-:W-:Y:S01]  /*7370*/  IMAD.U32 R4, RZ, RZ, UR37 ;  /* 0x00000025ff047e24 */ /* 0x000fe2000f8e00ff */
[----:B------:R-:W-:Y:S01]  /*7380*/  MOV R0, UR59 ;  /* 0x0000003b00007c02 */ /* 0x000fe20008000f00 */
[----:B------:R-:W-:Y:S03]  /*7390*/  UIADD3 UR4, UPT, UPT, UR37, 0x1, URZ ;  /* 0x0000000125047890 */ /* 0x000fe6000fffe0ff */
[----:B------:R-:W-:Y:S01]  /*73a0*/  @P1 LEA R4, R4, UR36, 0x3 ;  /* 0x0000002404041c11 */ /* 0x000fe2000f8e18ff */
[----:B------:R-:W-:Y:S04]  /*73b0*/  UISETP.NE.AND UP0, UPT, UR4, 0x4, UPT ;  /* 0x000000040400788c */ /* 0x000fe8000bf05270 */
[----:B------:R-:W-:Y:S01]  /*73c0*/  @P1 VIADD R4, R4, 0x40 ;  /* 0x0000004004041836 */ /* 0x000fe20000000000 */
[----:B------:R-:W-:Y:S04]  /*73d0*/  USEL UR37, UR4, URZ, UP0 ;  /* 0x000000ff04257287 */ /* 0x000fe80008000000 */
[----:B------:R-:W-:Y:S04]  /*73e0*/  @P1 PRMT R0, R0, 0x654, R4 ;  /* 0x0000065400001816 */ /* 0x000fe80000000004 */
[----:B------:R2:W-:Y:S04]  /*73f0*/  @P1 SYNCS.ARRIVE.TRANS64.RED.A1T0 RZ, [R0+URZ], RZ ;  /* 0x000000ff00ff19a7 */ /* 0x0005e800081004ff */
.L_x_107:
[----:B------:R-:W4:Y:S01]  /*7400*/  @P1 SYNCS.PHASECHK.TRANS64.TRYWAIT P0, [R2+URZ+0x20], R3 ;  /* 0x00002003020015a7 */ /* 0x000f2200080011ff */
[----:B------:R-:W-:Y:S01]  /*7410*/  BSSY B1, `(.L_x_108) ;  /* 0x0000016000017945 */ /* 0x000fe20003800000 */
[----:B----4-:R-:W-:Y:S03]  /*7420*/  @P1 SEL R66, RZ, 0x1, !P0 ;  /* 0x00000001ff421807 */ /* 0x010fe60004000000 */
[----:B------:R-:W-:Y:S05]  /*7430*/  @!P1 BRA `(.L_x_109) ;  /* 0x00000000004c9947 */ /* 0x000fea0003800000 */
[----:B------:R-:W-:Y:S01]  /*7440*/  ISETP.NE.AND P0, PT, R66, RZ, PT ;  /* 0x000000ff4200720c */ /* 0x000fe20003f05270 */
[----:B------:R-:W-:Y:S01]  /*7450*/  BSSY B0, `(.L_x_110) ;  /* 0x000000b000007945 */ /* 0x000fe20003800000 */
[----:B------:R-:W-:Y:S11]  /*7460*/  ISETP.NE.AND P1, PT, R67, RZ, PT ;  /* 0x000000ff4300720c */ /* 0x000ff60003f25270 */
[----:B------:R-:W-:Y:S02]  /*7470*/  @!UPT UIADD3 URZ, UPT, UPT, URZ, URZ, URZ ;  /* 0x000000fffffff290 */ /* 0x000fe4000fffe0ff */
[C---:B------:R-:W-:Y:S01]  /*7480*/  @P1 IMAD R6, R65.reuse, 0x2000, R100 ;  /* 0x0000200041061824 */ /* 0x040fe200078e0264 */
[C---:B------:R-:W-:Y:S01]  /*7490*/  @P1 LEA R4, R65.reuse, R98, 0xd ;  /* 0x0000006241041211 */ /* 0x040fe200078e68ff */
[C---:B------:R-:W-:Y:S02]  /*74a0*/  @P1 IMAD R5, R65.reuse, 0x2000, R99 ;  /* 0x0000200041051824 */ /* 0x040fe400078e0263 */
[----:B------:R-:W-:Y:S01]  /*74b0*/  @P1 IMAD R3, R65, 0x2000, R106 ;  /* 0x0000200041031824 */ /* 0x000fe200078e026a */
[----:B------:R-:W-:Y:S06]  /*74c0*/  @P0 BRA `(.L_x_111) ;  /* 0x00000000000c0947 */ /* 0x000fec0003800000 */
[----:B--2---:R-:W-:Y:S04]  /*74d0*/  SHF.L.U32 R0, R97, 0x1f, RZ ;  /* 0x0000001f61007819 */ /* 0x004fe800000006ff */
[----:B------:R-:W2:Y:S02]  /*74e0*/  SYNCS.PHASECHK.TRANS64.TRYWAIT P0, [R2+URZ+0x20], R0 ;  /* 0x00002000020075a7 */ /* 0x000ea400080011ff */
[----:B--2---:R-:W-:Y:S05]  /*74f0*/  @!P0 BRA `(.L_x_112) ;  /* 0x0000003000108947 */ /* 0x004fea0003800000 */
.L_x_111:
[----:B------:R-:W-:Y:S05]  /*7500*/  BSYNC B0 ;  /* 0x0000000000007941 */ /* 0x000fea0003800000 */
.L_x_110:
[----:B------:R-:W-:Y:S02]  /*7510*/  ISETP.NE.AND P0, PT, R67, RZ, PT ;  /* 0x000000ff4300720c */ /* 0x000fe40003f05270 */
[----:B------:R-:W-:Y:S11]  /*7520*/  IADD3 R65, PT, PT, R65, 0x1, RZ ;  /* 0x0000000141417810 */ /* 0x000ff60007ffe0ff */
[----:B------:R4:W1:Y:S04]  /*7530*/  @P0 LDS.128 R56, [R6] ;  /* 0x0000000006380984 */ /* 0x0008680000000c00 */
[----:B------:R4:W1:Y:S04]  /*7540*/  @P0 LDS.128 R60, [R5+0x10] ;  /* 0x00001000053c0984 */ /* 0x0008680000000c00 */
[----:B------:R4:W1:Y:S04]  /*7550*/  @P0 LDS.128 R68, [R4+0x20] ;  /* 0x0000200004440984 */ /* 0x0008680000000c00 */
[----:B------:R4:W1:Y:S02]  /*7560*/  @P0 LDS.128 R76, [R3+0x30] ;  /* 0x00003000034c0984 */ /* 0x0008640000000c00 */
.L_x_109:
[----:B------:R-:W-:Y:S05]  /*7570*/  BSYNC B1 ;  /* 0x0000000000017941 */ /* 0x000fea0003800000 */
.L_x_108:
[----:B--2---:R-:W-:Y:S05]  /*7580*/  VIADD R0, R48, 0x20 ;  /* 0x0000002030007836 */ /* 0x004fea0000000000 */
[----:B------:R-:W-:Y:S04]  /*7590*/  SHF.R.U32.HI R0, RZ, 0x15, R0 ;  /* 0x00000015ff007819 */ /* 0x000fe80000011600 */
[----:B------:R-:W-:Y:S11]  /*75a0*/  LOP3.LUT P0, RZ, R0, 0x3, R92, 0x48, !PT ;  /* 0x0000000300ff7812 */ /* 0x000ff6000780485c */
[----:B------:R-:W-:Y:S02]  /*75b0*/  @!UPT UIADD3 URZ, UPT, UPT, URZ, URZ, URZ ;  /* 0x000000fffffff290 */ /* 0x000fe4000fffe0ff */
[----:B------:R-:W-:Y:S05]  /*75c0*/  @!P0 BRA `(.L_x_113) ;  /* 0x0000000000408947 */ /* 0x000fea0003800000 */
[----:B------:R-:W2:Y:S01]  /*75d0*/  LDCU.64 UR8, c[0x4][0x70] ;  /* 0x01000e00ff0877ac */ /* 0x000ea20008000a00 */
[----:B----4-:R-:W-:Y:S01]  /*75e0*/  MOV R3, 0x0 ;  /* 0x0000000000037802 */ /* 0x010fe20000000f00 */
[----:B------:R-:W-:Y:S02]  /*75f0*/  HFMA2 R12, -RZ, RZ, 0, 5.9604644775390625e-08 ;  /* 0x00000001ff0c7431 */ /* 0x000fe400000001ff */
[----:B-1----:R-:W-:Y:S02]  /*7600*/  IMAD.MOV.U32 R8, RZ, RZ, 0x192 ;  /* 0x00000192ff087424 */ /* 0x002fe400078e00ff */
[----:B------:R-:W-:Y:S01]  /*7610*/  IMAD.MOV.U32 R13, RZ, RZ, RZ ;  /* 0x000000ffff0d7224 */ /* 0x000fe200078e00ff */
[----:B------:R-:W1:Y:S01]  /*7620*/  LDCU.64 UR6, c[0x4][0x78] ;  /* 0x01000f00ff0677ac */ /* 0x000e620008000a00 */
[----:B------:R-:W4:Y:S01]  /*7630*/  LDC.64 R2, c[0x4][R3] ;  /* 0x0100000003027b82 */ /* 0x000f220000000a00 */
[----:B------:R-:W5:Y:S01]  /*7640*/  LDCU.64 UR4, c[0x4][0x10] ;  /* 0x01000200ff0477ac */ /* 0x000f620008000a00 */
[----:B--2---:R-:W-:Y:S01]  /*7650*/  MOV R5, UR9 ;  /* 0x0000000900057c02 */ /* 0x004fe20008000f00 */
[----:B------:R-:W-:Y:S01]  /*7660*/  IMAD.U32 R4, RZ, RZ, UR8 ;  /* 0x00000008ff047e24 */ /* 0x000fe2000f8e00ff */
[----:B-1----:R-:W-:Y:S01]  /*7670*/  MOV R7, UR7 ;  /* 0x0000000700077c02 */ /* 0x002fe20008000f00 */
[----:B------:R-:W-:Y:S01]  /*7680*/  IMAD.U32 R6, RZ, RZ, UR6 ;  /* 0x00000006ff067e24 */ /* 0x000fe2000f8e00ff */
[----:B-----5:R-:W-:Y:S01]  /*7690*/  MOV R11, UR5 ;  /* 0x00000005000b7c02 */ /* 0x020fe20008000f00 */
[----:B------:R-:W-:Y:S02]  /*76a0*/  IMAD.U32 R10, RZ, RZ, UR4 ;  /* 0x00000004ff0a7e24 */ /* 0x000fe4000f8e00ff */
[----:B------:R-:W-:Y:S07]  /*76b0*/  LEPC R20, `(.L_x_113) ;  /* 0x000000001014794e */ /* 0x000fee0000000000 */
[----:B---34-:R-:W-:Y:S05]  /*76c0*/  CALL.ABS.NOINC R2 ;  /* 0x0000000002007343 */ /* 0x018fea0003c00000 */
.L_x_113:
[----:B------:R-:W-:Y:S01]  /*76d0*/  ISETP.NE.AND P6, PT, R107, RZ, PT ;  /* 0x000000ff6b00720c */ /* 0x000fe20003fc5270 */
[----:B------:R-:W-:Y:S05]  /*76e0*/  WARPSYNC.ALL ;  /* 0x0000000000007948 */ /* 0x000fea0003800000 */
[----:B------:R-:W-:Y:S01]  /*76f0*/  R2UR UR4, R48 ;  /* 0x00000000300472ca */ /* 0x000fe200000e0000 */
[----:B------:R-:W-:Y:S01]  /*7700*/  BSSY.RECONVERGENT B0, `(.L_x_114) ;  /* 0x000008f000007945 */ /* 0x000fe20003800200 */
[----:B------:R-:W-:Y:S02]  /*7710*/  MOV R50, UR37 ;  /* 0x0000002500327c02 */ /* 0x000fe40008000f00 */
[----:B-1--4-:R-:W-:Y:S02]  /*7720*/  SHF.L.U32 R3, R56, 0x10, RZ ;  /* 0x0000001038037819 */ /* 0x012fe400000006ff */
[----:B------:R-:W-:Y:S02]  /*7730*/  MOV R72, UR59 ;  /* 0x0000003b00487c02 */ /* 0x000fe40008000f00 */
[----:B------:R-:W-:Y:S02]  /*7740*/  @P6 LEA R50, R50, UR36, 0x3 ;  /* 0x0000002432326c11 */ /* 0x000fe4000f8e18ff */
[C---:B------:R-:W-:Y:S02]  /*7750*/  LOP3.LUT R51, R57.reuse, 0xffff0000, RZ, 0xc0, !PT ;  /* 0xffff000039337812 */ /* 0x040fe400078ec0ff */
[----:B------:R-:W-:Y:S01]  /*7760*/  @P6 IADD3 R50, PT, PT, R50, 0x40, RZ ;  /* 0x0000004032326810 */ /* 0x000fe20007ffe0ff */
[----:B------:R-:W1:Y:S01]  /*7770*/  LDTM.x32 R4, tmem[UR4+0x20] ;  /* 0x00002004000479ee */ /* 0x000e6200082c0000 */
[----:B------:R-:W-:Y:S02]  /*7780*/  ISETP.NE.AND P0, PT, R102, RZ, PT ;  /* 0x000000ff6600720c */ /* 0x000fe40003f05270 */
[----:B------:R-:W-:Y:S02]  /*7790*/  @P6 PRMT R72, R72, 0x654, R50 ;  /* 0x0000065448486816 */ /* 0x000fe40000000032 */
[----:B------:R-:W-:Y:S01]  /*77a0*/  SHF.L.U32 R50, R57, 0x10, RZ ;  /* 0x0000001039327819 */ /* 0x000fe200000006ff */
[C---:B-1----:R-:W-:Y:S01]  /*77b0*/  FMUL R0, R47.reuse, R4 ;  /* 0x000000042f007220 */ /* 0x042fe20000400000 */
[----:B------:R-:W-:Y:S01]  /*77c0*/  LOP3.LUT R4, R56, 0xffff0000, RZ, 0xc0, !PT ;  /* 0xffff000038047812 */ /* 0x000fe200078ec0ff */
[C---:B------:R-:W-:Y:S01]  /*77d0*/  FMUL R2, R47.reuse, R5 ;  /* 0x000000052f027220 */ /* 0x040fe20000400000 */
[----:B------:R-:W-:Y:S01]  /*77e0*/  FMUL R7, R47, R7 ;  /* 0x000000072f077220 */ /* 0x000fe20000400000 */
[----:B------:R-:W-:Y:S01]  /*77f0*/  FFMA R0, R49, R3, R0 ;  /* 0x0000000331007223 */ /* 0x000fe20000000000 */
[----:B------:R-:W-:Y:S01]  /*7800*/  FMUL R3, R47, R6 ;  /* 0x000000062f037220 */ /* 0x000fe20000400000 */
[----:B------:R-:W-:Y:S01]  /*7810*/  FFMA R2, R49, R4, R2 ;  /* 0x0000000431027223 */ /* 0x000fe20000000002 */
[C---:B------:R-:W-:Y:S01]  /*7820*/  FMUL R4, R47.reuse, R8 ;  /* 0x000000082f047220 */ /* 0x040fe20000400000 */
[C---:B------:R-:W-:Y:S01]  /*7830*/  FMUL R8, R47.reuse, R12 ;  /* 0x0000000c2f087220 */ /* 0x040fe20000400000 */
[C---:B------:R-:W-:Y:S01]  /*7840*/  FMUL R12, R47.reuse, R16 ;  /* 0x000000102f0c7220 */ /* 0x040fe20000400000 */
[C---:B------:R-:W-:Y:S01]  /*7850*/  FMUL R16, R47.reuse, R20 ;  /* 0x000000142f107220 */ /* 0x040fe20000400000 */
[----:B------:R-:W-:Y:S01]  /*7860*/  F2FP.BF16.F32.PACK_AB R52, R2, R0 ;  /* 0x000000000234723e */ /* 0x000fe200000010ff */
[C---:B------:R-:W-:Y:S01]  /*7870*/  FMUL R20, R47.reuse, R24 ;  /* 0x000000182f147220 */ /* 0x040fe20000400000 */
[C---:B------:R-:W-:Y:S01]  /*7880*/  LOP3.LUT R0, R58.reuse, 0xffff0000, RZ, 0xc0, !PT ;  /* 0xffff00003a007812 */ /* 0x040fe200078ec0ff */
[----:B------:R-:W-:Y:S01]  /*7890*/  FMUL R24, R47, R28 ;  /* 0x0000001c2f187220 */ /* 0x000fe20000400000 */
[----:B------:R-:W-:Y:S01]  /*78a0*/  SHF.L.U32 R2, R59, 0x10, RZ ;  /* 0x000000103b027819 */ /* 0x000fe200000006ff */
[C---:B------:R-:W-:Y:S01]  /*78b0*/  FMUL R28, R47.reuse, R32 ;  /* 0x000000202f1c7220 */ /* 0x040fe20000400000 */
[----:B------:R-:W-:Y:S01]  /*78c0*/  SHF.L.U32 R32, R58, 0x10, RZ ;  /* 0x000000103a207819 */ /* 0x000fe200000006ff */
[----:B------:R-:W-:Y:S01]  /*78d0*/  FMUL R5, R47, R9 ;  /* 0x000000092f057220 */ /* 0x000fe20000400000 */
[C---:B------:R-:W-:Y:S01]  /*78e0*/  FFMA R3, R49.reuse, R50, R3 ;  /* 0x0000003231037223 */ /* 0x040fe20000000003 */
[----:B------:R-:W-:Y:S01]  /*78f0*/  FFMA R7, R49, R51, R7 ;  /* 0x0000003331077223 */ /* 0x000fe20000000007 */
[----:B------:R-:W-:Y:S01]  /*7900*/  FMUL R6, R47, R10 ;  /* 0x0000000a2f067220 */ /* 0x000fe20000400000 */
[----:B------:R-:W-:Y:S01]  /*7910*/  FFMA R4, R49, R32, R4 ;  /* 0x0000002031047223 */ /* 0x000fe20000000004 */
[----:B------:R-:W-:Y:S01]  /*7920*/  LOP3.LUT R32, R59, 0xffff0000, RZ, 0xc0, !PT ;  /* 0xffff00003b207812 */ /* 0x000fe200078ec0ff */
[----:B------:R-:W-:Y:S01]  /*7930*/  FFMA R5, R49, R0, R5 ;  /* 0x0000000031057223 */ /* 0x000fe20000000005 */
[C---:B------:R-:W-:Y:S01]  /*7940*/  SHF.L.U32 R0, R60.reuse, 0x10, RZ ;  /* 0x000000103c007819 */ /* 0x040fe200000006ff */
[----:B------:R-:W-:Y:S01]  /*7950*/  FMUL R11, R47, R11 ;  /* 0x0000000b2f0b7220 */ /* 0x000fe20000400000 */
[----:B------:R-:W-:Y:S01]  /*7960*/  F2FP.BF16.F32.PACK_AB R53, R7, R3 ;  /* 0x000000030735723e */ /* 0x000fe200000010ff */
[C---:B------:R-:W-:Y:S01]  /*7970*/  FFMA R6, R49.reuse, R2, R6 ;  /* 0x0000000231067223 */ /* 0x040fe20000000006 */
[----:B------:R-:W-:Y:S01]  /*7980*/  LOP3.LUT R2, R60, 0xffff0000, RZ, 0xc0, !PT ;  /* 0xffff00003c027812 */ /* 0x000fe200078ec0ff */
[----:B------:R-:W-:Y:S01]  /*7990*/  FFMA R11, R49, R32, R11 ;  /* 0x00000020310b7223 */ /* 0x000fe2000000000b */
[----:B------:R-:W-:Y:S01]  /*79a0*/  SHF.L.U32 R3, R61, 0x10, RZ ;  /* 0x000000103d037819 */ /* 0x000fe200000006ff */
[----:B------:R-:W-:Y:S01]  /*79b0*/  FFMA R8, R49, R0, R8 ;  /* 0x0000000031087223 */ /* 0x000fe20000000008 */
[----:B------:R-:W-:Y:S01]  /*79c0*/  LOP3.LUT R0, R61, 0xffff0000, RZ, 0xc0, !PT ;  /* 0xffff00003d007812 */ /* 0x000fe200078ec0ff */
[----:B------:R-:W-:Y:S01]  /*79d0*/  FMUL R9, R47, R13 ;  /* 0x0000000d2f097220 */ /* 0x000fe20000400000 */
[----:B------:R-:W-:Y:S01]  /*79e0*/  F2FP.BF16.F32.PACK_AB R54, R5, R4 ;  /* 0x000000040536723e */ /* 0x000fe200000010ff */
[----:B------:R-:W-:Y:S01]  /*79f0*/  FMUL R10, R47, R14 ;  /* 0x0000000e2f0a7220 */ /* 0x000fe20000400000 */
[----:B------:R-:W-:Y:S01]  /*7a00*/  F2FP.BF16.F32.PACK_AB R55, R11, R6 ;  /* 0x000000060b37723e */ /* 0x000fe200000010ff */
[----:B------:R-:W-:Y:S01]  /*7a10*/  FMUL R15, R47, R15 ;  /* 0x0000000f2f0f7220 */ /* 0x000fe20000400000 */
[----:B------:R-:W-:Y:S01]  /*7a20*/  SHF.L.U32 R4, R77, 0x10, RZ ;  /* 0x000000104d047819 */ /* 0x000fe200000006ff */
[C---:B------:R-:W-:Y:S01]  /*7a30*/  FFMA R9, R49.reuse, R2, R9 ;  /* 0x0000000231097223 */ /* 0x040fe20000000009 */
[C---:B------:R-:W-:Y:S01]  /*7a40*/  SHF.L.U32 R2, R62.reuse, 0x10, RZ ;  /* 0x000000103e027819 */ /* 0x040fe200000006ff */
[C---:B------:R-:W-:Y:S01]  /*7a50*/  FFMA R10, R49.reuse, R3, R10 ;  /* 0x00000003310a7223 */ /* 0x040fe2000000000a */
[----:B------:R-:W-:Y:S01]  /*7a60*/  LOP3.LUT R3, R62, 0xffff0000, RZ, 0xc0, !PT ;  /* 0xffff00003e037812 */ /* 0x000fe200078ec0ff */
[----:B------:R-:W-:Y:S01]  /*7a70*/  FFMA R15, R49, R0, R15 ;  /* 0x00000000310f7223 */ /* 0x000fe2000000000f */
[----:B------:R-:W-:Y:S01]  /*7a80*/  SHF.L.U32 R0, R63, 0x10, RZ ;  /* 0x000000103f007819 */ /* 0x000fe200000006ff */
[----:B------:R-:W-:Y:S01]  /*7a90*/  FMUL R13, R47, R17 ;  /* 0x000000112f0d7220 */ /* 0x000fe20000400000 */
[----:B------:R-:W-:Y:S01]  /*7aa0*/  F2FP.BF16.F32.PACK_AB R8, R9, R8 ;  /* 0x000000080908723e */ /* 0x000fe200000010ff */
[----:B------:R-:W-:Y:S01]  /*7ab0*/  FMUL R14, R47, R18 ;  /* 0x000000122f0e7220 */ /* 0x000fe20000400000 */
[----:B------:R-:W-:Y:S01]  /*7ac0*/  F2FP.BF16.F32.PACK_AB R9, R15, R10 ;  /* 0x0000000a0f09723e */ /* 0x000fe200000010ff */
[----:B------:R-:W-:Y:S01]  /*7ad0*/  FFMA R12, R49, R2, R12 ;  /* 0x00000002310c7223 */ /* 0x000fe2000000000c */
[----:B------:R-:W-:Y:S01]  /*7ae0*/  LOP3.LUT R2, R63, 0xffff0000, RZ, 0xc0, !PT ;  /* 0xffff00003f027812 */ /* 0x000fe200078ec0ff */
[----:B------:R-:W-:Y:S01]  /*7af0*/  FFMA R13, R49, R3, R13 ;  /* 0x00000003310d7223 */ /* 0x000fe2000000000d */
[----:B------:R-:W-:Y:S01]  /*7b00*/  SHF.L.U32 R3, R69, 0x10, RZ ;  /* 0x0000001045037819 */ /* 0x000fe200000006ff */
[----:B------:R-:W-:Y:S01]  /*7b10*/  FFMA R14, R49, R0, R14 ;  /* 0x00000000310e7223 */ /* 0x000fe2000000000e */
[C---:B------:R-:W-:Y:S01]  /*7b20*/  SHF.L.U32 R0, R68.reuse, 0x10, RZ ;  /* 0x0000001044007819 */ /* 0x040fe200000006ff */
[----:B------:R-:W-:Y:S01]  /*7b30*/  FMUL R19, R47, R19 ;  /* 0x000000132f137220 */ /* 0x000fe20000400000 */
[----:B------:R-:W-:Y:S01]  /*7b40*/  F2FP.BF16.F32.PACK_AB R10, R13, R12 ;  /* 0x0000000c0d0a723e */ /* 0x000fe200000010ff */
[----:B------:R-:W-:Y:S01]  /*7b50*/  FMUL R17, R47, R21 ;  /* 0x000000152f117220 */ /* 0x000fe20000400000 */
[----:B------:R-:W-:Y:S01]  /*7b60*/  LOP3.LUT R5, R79, 0xffff0000, RZ, 0xc0, !PT ;  /* 0xffff00004f057812 */ /* 0x000fe200078ec0ff */
[C---:B------:R-:W-:Y:S01]  /*7b70*/  FFMA R19, R49.reuse, R2, R19 ;  /* 0x0000000231137223 */ /* 0x040fe20000000013 */
[----:B------:R-:W-:Y:S01]  /*7b80*/  LOP3.LUT R2, R68, 0xffff0000, RZ, 0xc0, !PT ;  /* 0xffff000044027812 */ /* 0x000fe200078ec0ff */
[----:B------:R1:W-:Y:S01]  /*7b90*/  STS.128 [R100+0x2000], R52 ;  /* 0x0020003464007388 */ /* 0x0003e20000000c00 */
[----:B------:R-:W-:Y:S01]  /*7ba0*/  FFMA R16, R49, R0, R16 ;  /* 0x0000000031107223 */ /* 0x000fe20000000010 */
[----:B------:R-:W-:Y:S01]  /*7bb0*/  LOP3.LUT R0, R69, 0xffff0000, RZ, 0xc0, !PT ;  /* 0xffff000045007812 */ /* 0x000fe200078ec0ff */
[----:B------:R-:W-:Y:S01]  /*7bc0*/  FMUL R18, R47, R22 ;  /* 0x000000162f127220 */ /* 0x000fe20000400000 */
[----:B------:R-:W-:Y:S01]  /*7bd0*/  F2FP.BF16.F32.PACK_AB R11, R19, R14 ;  /* 0x0000000e130b723e */ /* 0x000fe200000010ff */
[----:B------:R-:W-:Y:S01]  /*7be0*/  FMUL R23, R47, R23 ;  /* 0x000000172f177220 */ /* 0x000fe20000400000 */
[C---:B------:R-:W-:Y:S01]  /*7bf0*/  FFMA R17, R49.reuse, R2, R17 ;  /* 0x0000000231117223 */ /* 0x040fe20000000011 */
[C---:B------:R-:W-:Y:S01]  /*7c00*/  SHF.L.U32 R2, R70.reuse, 0x10, RZ ;  /* 0x0000001046027819 */ /* 0x040fe200000006ff */
[----:B------:R-:W-:Y:S01]  /*7c10*/  FFMA R18, R49, R3, R18 ;  /* 0x0000000331127223 */ /* 0x000fe20000000012 */
[----:B------:R-:W-:Y:S01]  /*7c20*/  SHF.L.U32 R3, R71, 0x10, RZ ;  /* 0x0000001047037819 */ /* 0x000fe200000006ff */
[----:B------:R1:W-:Y:S01]  /*7c30*/  STS.128 [R99+0x2010], R8 ;  /* 0x0020100863007388 */ /* 0x0003e20000000c00 */
[----:B------:R-:W-:Y:S01]  /*7c40*/  F2FP.BF16.F32.PACK_AB R16, R17, R16 ;  /* 0x000000101110723e */ /* 0x000fe200000010ff */
[----:B------:R-:W-:Y:S01]  /*7c50*/  FFMA R23, R49, R0, R23 ;  /* 0x0000000031177223 */ /* 0x000fe20000000017 */
[----:B------:R-:W-:Y:S01]  /*7c60*/  LOP3.LUT R0, R70, 0xffff0000, RZ, 0xc0, !PT ;  /* 0xffff000046007812 */ /* 0x000fe200078ec0ff */
[C---:B------:R-:W-:Y:S01]  /*7c70*/  FMUL R21, R47.reuse, R25 ;  /* 0x000000192f157220 */ /* 0x040fe20000400000 */
[----:B------:R-:W-:Y:S01]  /*7c80*/  FMUL R22, R47, R26 ;  /* 0x0000001a2f167220 */ /* 0x000fe20000400000 */
[C---:B------:R-:W-:Y:S01]  /*7c90*/  FFMA R20, R49.reuse, R2, R20 ;  /* 0x0000000231147223 */ /* 0x040fe20000000014 */
[C---:B------:R-:W-:Y:S01]  /*7ca0*/  SHF.L.U32 R2, R76.reuse, 0x10, RZ ;  /* 0x000000104c027819 */ /* 0x040fe200000006ff */
[----:B------:R-:W-:Y:S01]  /*7cb0*/  FFMA R21, R49, R0, R21 ;  /* 0x0000000031157223 */ /* 0x000fe20000000015 */
[----:B------:R-:W-:Y:S01]  /*7cc0*/  LOP3.LUT R0, R71, 0xffff0000, RZ, 0xc0, !PT ;  /* 0xffff000047007812 */ /* 0x000fe200078ec0ff */
[----:B------:R-:W-:Y:S01]  /*7cd0*/  FFMA R22, R49, R3, R22 ;  /* 0x0000000331167223 */ /* 0x000fe20000000016 */
[C---:B------:R-:W-:Y:S01]  /*7ce0*/  FMUL R27, R47.reuse, R27 ;  /* 0x0000001b2f1b7220 */ /* 0x040fe20000400000 */
[----:B------:R-:W-:Y:S01]  /*7cf0*/  LOP3.LUT R3, R76, 0xffff0000, RZ, 0xc0, !PT ;  /* 0xffff00004c037812 */ /* 0x000fe200078ec0ff */
[C---:B------:R-:W-:Y:S01]  /*7d00*/  FMUL R25, R47.reuse, R29 ;  /* 0x0000001d2f197220 */ /* 0x040fe20000400000 */
[----:B------:R-:W-:Y:S01]  /*7d10*/  FMUL R26, R47, R30 ;  /* 0x0000001e2f1a7220 */ /* 0x000fe20000400000 */
[C---:B------:R-:W-:Y:S01]  /*7d20*/  FFMA R27, R49.reuse, R0, R27 ;  /* 0x00000000311b7223 */ /* 0x040fe2000000001b */
[----:B------:R-:W-:Y:S01]  /*7d30*/  FFMA R24, R49, R2, R24 ;  /* 0x0000000231187223 */ /* 0x000fe20000000018 */
[----:B------:R-:W-:Y:S01]  /*7d40*/  LOP3.LUT R0, R77, 0xffff0000, RZ, 0xc0, !PT ;  /* 0xffff00004d007812 */ /* 0x000fe200078ec0ff */
[----:B------:R-:W-:Y:S01]  /*7d50*/  FFMA R25, R49, R3, R25 ;  /* 0x0000000331197223 */ /* 0x000fe20000000019 */
[----:B------:R-:W-:Y:S01]  /*7d60*/  FMUL R31, R47, R31 ;  /* 0x0000001f2f1f7220 */ /* 0x000fe20000400000 */
[C---:B------:R-:W-:Y:S01]  /*7d70*/  SHF.L.U32 R2, R78.reuse, 0x10, RZ ;  /* 0x000000104e027819 */ /* 0x040fe200000006ff */
[----:B------:R-:W-:Y:S01]  /*7d80*/  FFMA R26, R49, R4, R26 ;  /* 0x00000004311a7223 */ /* 0x000fe2000000001a */
[----:B------:R-:W-:Y:S01]  /*7d90*/  LOP3.LUT R3, R78, 0xffff0000, RZ, 0xc0, !PT ;  /* 0xffff00004e037812 */ /* 0x000fe200078ec0ff */
[----:B------:R-:W-:Y:S01]  /*7da0*/  FMUL R29, R47, R33 ;  /* 0x000000212f1d7220 */ /* 0x000fe20000400000 */
[----:B------:R-:W-:Y:S01]  /*7db0*/  SHF.L.U32 R4, R79, 0x10, RZ ;  /* 0x000000104f047819 */ /* 0x000fe200000006ff */
[----:B------:R-:W-:Y:S01]  /*7dc0*/  FMUL R30, R47, R34 ;  /* 0x000000222f1e7220 */ /* 0x000fe20000400000 */
[----:B------:R-:W-:Y:S01]  /*7dd0*/  F2FP.BF16.F32.PACK_AB R17, R23, R18 ;  /* 0x000000121711723e */ /* 0x000fe200000010ff */
[----:B------:R-:W-:Y:S01]  /*7de0*/  FFMA R31, R49, R0, R31 ;  /* 0x00000000311f7223 */ /* 0x000fe2000000001f */
[----:B------:R-:W-:Y:S01]  /*7df0*/  FMUL R35, R47, R35 ;  /* 0x000000232f237220 */ /* 0x000fe20000400000 */
[----:B------:R-:W-:Y:S01]  /*7e00*/  F2FP.BF16.F32.PACK_AB R18, R21, R20 ;  /* 0x000000141512723e */ /* 0x000fe200000010ff */
[----:B------:R-:W-:Y:S01]  /*7e10*/  FFMA R28, R49, R2, R28 ;  /* 0x00000002311c7223 */ /* 0x000fe2000000001c */
[----:B------:R-:W-:Y:S01]  /*7e20*/  F2FP.BF16.F32.PACK_AB R19, R27, R22 ;  /* 0x000000161b13723e */ /* 0x000fe200000010ff */
[C---:B------:R-:W-:Y:S01]  /*7e30*/  FFMA R29, R49.reuse, R3, R29 ;  /* 0x00000003311d7223 */ /* 0x040fe2000000001d */
[C---:B------:R-:W-:Y:S01]  /*7e40*/  FFMA R30, R49.reuse, R4, R30 ;  /* 0x00000004311e7223 */ /* 0x040fe2000000001e */
[----:B------:R-:W-:Y:S01]  /*7e50*/  FFMA R35, R49, R5, R35 ;  /* 0x0000000531237223 */ /* 0x000fe20000000023 */
[----:B------:R-:W-:Y:S01]  /*7e60*/  F2FP.BF16.F32.PACK_AB R24, R25, R24 ;  /* 0x000000181918723e */ /* 0x000fe200000010ff */
[----:B------:R1:W-:Y:S01]  /*7e70*/  STS.128 [R98+0x2020], R16 ;  /* 0x0020201062007388 */ /* 0x0003e20000000c00 */
[----:B------:R-:W-:Y:S02]  /*7e80*/  F2FP.BF16.F32.PACK_AB R25, R31, R26 ;  /* 0x0000001a1f19723e */ /* 0x000fe400000010ff */
[----:B------:R-:W-:Y:S02]  /*7e90*/  F2FP.BF16.F32.PACK_AB R26, R29, R28 ;  /* 0x0000001c1d1a723e */ /* 0x000fe400000010ff */
[----:B------:R-:W-:Y:S02]  /*7ea0*/  F2FP.BF16.F32.PACK_AB R27, R35, R30 ;  /* 0x0000001e231b723e */ /* 0x000fe400000010ff */
[----:B------:R-:W-:Y:S02]  /*7eb0*/  LEA R0, R65, UR36, 0x3 ;  /* 0x0000002441007c11 */ /* 0x000fe4000f8e18ff */
[----:B------:R-:W-:Y:S01]  /*7ec0*/  @P6 SHF.L.U32 R2, R97, 0x1f, RZ ;  /* 0x0000001f61026819 */ /* 0x000fe200000006ff */
        /* <DEDUP_REMOVED lines=9> */
[----:B------:R-:W-:Y:S02]  /*7f60*/  UIADD3 UR4, UP0, UPT, UR48, 0xa80, URZ ;  /* 0x00000a8030047890 */ /* 0x000fe4000ff1e0ff */
[----:B------:R-:W-:Y:S02]  /*7f70*/  UIADD3 UR9, UPT, UPT, UR41, 0x20, URZ ;  /* 0x0000002029097890 */ /* 0x000fe4000fffe0ff */
[----:B------:R-:W-:Y:S02]  /*7f80*/  UIADD3 UR8, UPT, UPT, UR36, 0x2200, URZ ;  /* 0x0000220024087890 */ /* 0x000fe4000fffe0ff */
[----:B------:R-:W-:Y:S01]  /*7f90*/  UIADD3.X UR5, UPT, UPT, URZ, UR49, URZ, UP0, !UPT ;  /* 0x00000031ff057290 */ /* 0x000fe200087fe4ff */
[----:B------:R-:W-:Y:S01]  /*7fa0*/  UMOV UR10, UR42 ;  /* 0x0000002a000a7c82 */ /* 0x000fe20008000000 */
[----:B------:R-:W-:Y:S07]  /*7fb0*/  UMOV UR11, UR52 ;  /* 0x00000034000b7c82 */ /* 0x000fee0008000000 */
[----:B------:R2:W-:Y:S01]  /*7fc0*/  UTMASTG.3D [UR8], [UR4] ;  /* 0x00000008040073b5 */ /* 0x0005e20008010000 */
[----:B------:R0:W-:Y:S01]  /*7fd0*/  UTMACMDFLUSH ;  /* 0x00000000000079b7 */ /* 0x0001e20000000000 */
[----:B--2---:R-:W-:Y:S04]  /*7fe0*/  DEPBAR.LE SB0, 0x1 ;  /* 0x000080400000791a */ /* 0x004fe80000000000 */
.L_x_115:
[----:B------:R-:W-:Y:S05]  /*7ff0*/  BSYNC.RECONVERGENT B0 ;  /* 0x0000000000007941 */ /* 0x000fea0003800200 */
.L_x_114:
[----:B------:R-:W-:Y:S01]  /*8000*/  BAR.SYNC.DEFER_BLOCKING 0x1, 0x80 ;  /* 0x0042000000007b1d */ /* 0x000fe20000010000 */
[----:B------:R-:W-:Y:S04]  /*8010*/  UIADD3 UR4, UPT, UPT, UR37, 0x1, URZ ;  /* 0x0000000125047890 */ /* 0x000fe8000fffe0ff */
[----:B------:R-:W-:Y:S04]  /*8020*/  UISETP.NE.AND UP0, UPT, UR4, 0x4, UPT ;  /* 0x000000040400788c */ /* 0x000fe8000bf05270 */
[----:B------:R-:W-:Y:S01]  /*8030*/  USEL UR38, UR4, URZ, UP0 ;  /* 0x000000ff04267287 */ /* 0x000fe20008000000 */
[----:B------:R2:W-:Y:S01]  /*8040*/  @P6 SYNCS.ARRIVE.TRANS64.RED.A1T0 RZ, [R72+URZ], RZ ;  /* 0x000000ff48ff69a7 */ /* 0x0005e200081004ff */
[----:B------:R-:W-:Y:S01]  /*8050*/  BSSY B1, `(.L_x_116) ;  /* 0x0000017000017945 */ /* 0x000fe20003800000 */
[----:B------:R-:W4:Y:S02]  /*8060*/  @P6 SYNCS.PHASECHK.TRANS64.TRYWAIT P0, [R0+URZ+0x20], R2 ;  /* 0x00002002000065a7 */ /* 0x000f2400080011ff */
[----:B----4-:R-:W-:Y:S01]  /*8070*/  @P6 SEL R66, RZ, 0x1, !P0 ;  /* 0x00000001ff426807 */ /* 0x010fe20004000000 */
[----:B--2---:R-:W-:Y:S06]  /*8080*/  @!P6 BRA `(.L_x_117) ;  /* 0x00000000004ce947 */ /* 0x004fec0003800000 */
        /* <DEDUP_REMOVED lines=9> */
[----:B------:R-:W-:Y:S04]  /*8120*/  SHF.L.U32 R6, R97, 0x1f, RZ ;  /* 0x0000001f61067819 */ /* 0x000fe800000006ff */
[----:B------:R-:W2:Y:S02]  /*8130*/  SYNCS.PHASECHK.TRANS64.TRYWAIT P0, [R0+URZ+0x20], R6 ;  /* 0x00002006000075a7 */ /* 0x000ea400080011ff */
[----:B--2---:R-:W-:Y:S05]  /*8140*/  @!P0 BRA `(.L_x_120) ;  /* 0x0000002400108947 */ /* 0x004fea0003800000 */
.L_x_119:
[----:B------:R-:W-:Y:S05]  /*8150*/  BSYNC B0 ;  /* 0x0000000000007941 */ /* 0x000fea0003800000 */
.L_x_118:
[----:B------:R-:W-:Y:S02]  /*8160*/  ISETP.NE.AND P0, PT, R67, RZ, PT ;  /* 0x000000ff4300720c */ /* 0x000fe40003f05270 */
[----:B------:R-:W-:Y:S11]  /*8170*/  IADD3 R65, PT, PT, R65, 0x1, RZ ;  /* 0x0000000141417810 */ /* 0x000ff60007ffe0ff */
[----:B------:R4:W1:Y:S04]  /*8180*/  @P0 LDS.128 R56, [R5] ;  /* 0x0000000005380984 */ /* 0x0008680000000c00 */
[----:B------:R4:W1:Y:S04]  /*8190*/  @P0 LDS.128 R60, [R4+0x10] ;  /* 0x00001000043c0984 */ /* 0x0008680000000c00 */
[----:B------:R4:W1:Y:S04]  /*81a0*/  @P0 LDS.128 R68, [R3+0x20] ;  /* 0x0000200003440984 */ /* 0x0008680000000c00 */
[----:B------:R4:W1:Y:S02]  /*81b0*/  @P0 LDS.128 R76, [R2+0x30] ;  /* 0x00003000024c0984 */ /* 0x0008640000000c00 */
.L_x_117:
[----:B------:R-:W-:Y:S05]  /*81c0*/  BSYNC B1 ;  /* 0x0000000000017941 */ /* 0x000fea0003800000 */
.L_x_116:
        /* <DEDUP_REMOVED lines=21> */
.L_x_121:
        /* <DEDUP_REMOVED lines=146> */
.L_x_123:
[----:B------:R-:W-:Y:S05]  /*8c40*/  BSYNC.RECONVERGENT B0 ;  /* 0x0000000000007941 */ /* 0x000fea0003800200 */
.L_x_122:
        /* <DEDUP_REMOVED lines=21> */
.L_x_127:
[----:B------:R-:W-:Y:S05]  /*8da0*/  BSYNC B0 ;  /* 0x0000000000007941 */ /* 0x000fea0003800000 */
.L_x_126:
[----:B------:R-:W-:Y:S11]  /*8db0*/  ISETP.NE.AND P0, PT, R67, RZ, PT ;  /* 0x000000ff4300720c */ /* 0x000ff60003f05270 */
[----:B------:R-:W-:Y:S02]  /*8dc0*/  @!UPT UIADD3 URZ, UPT, UPT, URZ, URZ, URZ ;  /* 0x000000fffffff290 */ /* 0x000fe4000fffe0ff */
[----:B------:R4:W1:Y:S04]  /*8dd0*/  @P0 LDS.128 R56, [R4] ;  /* 0x0000000004380984 */ /* 0x0008680000000c00 */
[----:B------:R4:W1:Y:S04]  /*8de0*/  @P0 LDS.128 R60, [R3+0x10] ;  /* 0x00001000033c0984 */ /* 0x0008680000000c00 */
[----:B------:R4:W1:Y:S04]  /*8df0*/  @P0 LDS.128 R68, [R2+0x20] ;  /* 0x0000200002440984 */ /* 0x0008680000000c00 */
[----:B------:R4:W1:Y:S02]  /*8e00*/  @P0 LDS.128 R76, [R65+0x30] ;  /* 0x00003000414c0984 */ /* 0x0008640000000c00 */
.L_x_125:
[----:B------:R-:W-:Y:S05]  /*8e10*/  BSYNC B1 ;  /* 0x0000000000017941 */ /* 0x000fea0003800000 */
.L_x_124:
        /* <DEDUP_REMOVED lines=21> */
.L_x_129:
[----:B------:R-:W-:Y:S01]  /*8f70*/  ISETP.NE.AND P0, PT, R102, RZ, PT ;  /* 0x000000ff6600720c */ /* 0x000fe20003f05270 */
[----:B------:R-:W-:Y:S05]  /*8f80*/  WARPSYNC.ALL ;  /* 0x0000000000007948 */ /* 0x000fea0003800000 */
[----:B------:R-:W-:Y:S01]  /*8f90*/  R2UR UR4, R48 ;  /* 0x00000000300472ca */ /* 0x000fe200000e0000 */
[----:B------:R-:W-:Y:S01]  /*8fa0*/  BSSY.RECONVERGENT B0, `(.L_x_130) ;  /* 0x000008c000007945 */ /* 0x000fe20003800200 */
[----:B------:R-:W-:Y:S02]  /*8fb0*/  R2UR UR5, R64 ;  /* 0x00000000400572ca */ /* 0x000fe400000e0000 */
[C---:B-1----:R-:W-:Y:S02]  /*8fc0*/  SHF.L.U32 R0, R56.reuse, 0x10, RZ ;  /* 0x0000001038007819 */ /* 0x042fe400000006ff */
[----:B----4-:R-:W-:Y:S02]  /*8fd0*/  LOP3.LUT R2, R56, 0xffff0000, RZ, 0xc0, !PT ;  /* 0xffff000038027812 */ /* 0x010fe400078ec0ff */
[C---:B------:R-:W-:Y:S02]  /*8fe0*/  SHF.L.U32 R3, R57.reuse, 0x10, RZ ;  /* 0x0000001039037819 */ /* 0x040fe400000006ff */
[----:B------:R-:W-:Y:S02]  /*8ff0*/  LOP3.LUT R48, R57, 0xffff0000, RZ, 0xc0, !PT ;  /* 0xffff000039307812 */ /* 0x000fe400078ec0ff */
[C---:B------:R-:W-:Y:S01]  /*9000*/  SHF.L.U32 R50, R58.reuse, 0x10, RZ ;  /* 0x000000103a327819 */ /* 0x040fe200000006ff */
[----:B------:R-:W1:Y:S01]  /*9010*/  LDTM.x32 R4, tmem[UR4+0x60] ;  /* 0x00006004000479ee */ /* 0x000e6200082c0000 */
[----:B------:R-:W-:Y:S01]  /*9020*/  LOP3.LUT R51, R58, 0xffff0000, RZ, 0xc0, !PT ;  /* 0xffff00003a337812 */ /* 0x000fe200078ec0ff */
[----:B------:R-:W-:Y:S01]  /*9030*/  NOP ;  /* 0x0000000000007918 */ /* 0x000fe20000000000 */
[C---:B------:R-:W-:Y:S01]  /*9040*/  SHF.L.U32 R52, R59.reuse, 0x10, RZ ;  /* 0x000000103b347819 */ /* 0x040fe200000006ff */
[----:B------:R-:W-:Y:S01]  /*9050*/  UIADD3 UR4, UPT, UPT, UR5, 0xa0, URZ ;  /* 0x000000a005047890 */ /* 0x000fe2000fffe0ff */
[----:B------:R-:W-:Y:S02]  /*9060*/  LOP3.LUT R53, R59, 0xffff0000, RZ, 0xc0, !PT ;  /* 0xffff00003b357812 */ /* 0x000fe400078ec0ff */
[C---:B------:R-:W-:Y:S01]  /*9070*/  SHF.L.U32 R54, R60.reuse, 0x10, RZ ;  /* 0x000000103c367819 */ /* 0x040fe200000006ff */
[----:B------:R-:W-:Y:S01]  /*9080*/  UPRMT UR4, UR59, 0x654, UR4 ;  /* 0x000006543b047896 */ /* 0x000fe20008000004 */
[----:B------:R-:W-:Y:S02]  /*9090*/  LOP3.LUT R55, R60, 0xffff0000, RZ, 0xc0, !PT ;  /* 0xffff00003c377812 */ /* 0x000fe400078ec0ff */
[C---:B------:R-:W-:Y:S02]  /*90a0*/  SHF.L.U32 R56, R61.reuse, 0x10, RZ ;  /* 0x000000103d387819 */ /* 0x040fe400000006ff */
[----:B------:R-:W-:Y:S02]  /*90b0*/  LOP3.LUT R57, R61, 0xffff0000, RZ, 0xc0, !PT ;  /* 0xffff00003d397812 */ /* 0x000fe400078ec0ff */
[C---:B------:R-:W-:Y:S02]  /*90c0*/  SHF.L.U32 R58, R62.reuse, 0x10, RZ ;  /* 0x000000103e3a7819 */ /* 0x040fe400000006ff */
[----:B------:R-:W-:Y:S01]  /*90d0*/  LOP3.LUT R59, R62, 0xffff0000, RZ, 0xc0, !PT ;  /* 0xffff00003e3b7812 */ /* 0x000fe200078ec0ff */
[----:B-1----:R-:W-:Y:S01]  /*90e0*/  SYNCS.ARRIVE.TRANS64.RED.A1T0 RZ, [UR4], RZ ;  /* 0x000000ffffff79a7 */ /* 0x002fe20008100404 */
[C---:B------:R-:W-:Y:S02]  /*90f0*/  SHF.L.U32 R60, R63.reuse, 0x10, RZ ;  /* 0x000000103f3c7819 */ /* 0x040fe400000006ff */
[----:B------:R-:W-:Y:S02]  /*9100*/  LOP3.LUT R61, R63, 0xffff0000, RZ, 0xc0, !PT ;  /* 0xffff00003f3d7812 */ /* 0x000fe400078ec0ff */
[C---:B------:R-:W-:Y:S01]  /*9110*/  SHF.L.U32 R62, R68.reuse, 0x10, RZ ;  /* 0x00000010443e7819 */ /* 0x040fe200000006ff */
[C---:B------:R-:W-:Y:S01]  /*9120*/  FMUL R4, R47.reuse, R4 ;  /* 0x000000042f047220 */ /* 0x040fe20000400000 */
[C---:B------:R-:W-:Y:S01]  /*9130*/  FMUL R5, R47.reuse, R5 ;  /* 0x000000052f057220 */ /* 0x040fe20000400000 */
[----:B------:R-:W-:Y:S01]  /*9140*/  FMUL R6, R47, R6 ;  /* 0x000000062f067220 */ /* 0x000fe20000400000 */
[----:B------:R-:W-:Y:S01]  /*9150*/  LOP3.LUT R63, R68, 0xffff0000, RZ, 0xc0, !PT ;  /* 0xffff0000443f7812 */ /* 0x000fe200078ec0ff */
[C---:B------:R-:W-:Y:S01]  /*9160*/  FFMA R4, R49.reuse, R0, R4 ;  /* 0x0000000031047223 */ /* 0x040fe20000000004 */
[----:B------:R-:W-:Y:S01]  /*9170*/  FFMA R5, R49, R2, R5 ;  /* 0x0000000231057223 */ /* 0x000fe20000000005 */
[----:B------:R-:W-:Y:S01]  /*9180*/  SHF.L.U32 R64, R69, 0x10, RZ ;  /* 0x0000001045407819 */ /* 0x000fe200000006ff */
[----:B------:R-:W-:Y:S01]  /*9190*/  FFMA R6, R49, R3, R6 ;  /* 0x0000000331067223 */ /* 0x000fe20000000006 */
[----:B------:R-:W-:Y:S01]  /*91a0*/  FMUL R7, R47, R7 ;  /* 0x000000072f077220 */ /* 0x000fe20000400000 */
[----:B------:R-:W-:Y:S01]  /*91b0*/  LOP3.LUT R65, R69, 0xffff0000, RZ, 0xc0, !PT ;  /* 0xffff000045417812 */ /* 0x000fe200078ec0ff */
[----:B------:R-:W-:Y:S01]  /*91c0*/  FMUL R8, R47, R8 ;  /* 0x000000082f087220 */ /* 0x000fe20000400000 */
[----:B------:R-:W-:Y:S01]  /*91d0*/  F2FP.BF16.F32.PACK_AB R4, R5, R4 ;  /* 0x000000040504723e */ /* 0x000fe200000010ff */
[----:B------:R-:W-:Y:S01]  /*91e0*/  FFMA R7, R49, R48, R7 ;  /* 0x0000003031077223 */ /* 0x000fe20000000007 */
[----:B------:R-:W-:Y:S01]  /*91f0*/  FMUL R9, R47, R9 ;  /* 0x000000092f097220 */ /* 0x000fe20000400000 */
[----:B------:R-:W-:Y:S01]  /*9200*/  FFMA R8, R49, R50, R8 ;  /* 0x0000003231087223 */ /* 0x000fe20000000008 */
[C---:B------:R-:W-:Y:S01]  /*9210*/  SHF.L.U32 R66, R70.reuse, 0x10, RZ ;  /* 0x0000001046427819 */ /* 0x040fe200000006ff */
[----:B------:R-:W-:Y:S01]  /*9220*/  FMUL R0, R47, R10 ;  /* 0x0000000a2f007220 */ /* 0x000fe20000400000 */
[----:B------:R-:W-:Y:S01]  /*9230*/  F2FP.BF16.F32.PACK_AB R5, R7, R6 ;  /* 0x000000060705723e */ /* 0x000fe200000010ff */
[----:B------:R-:W-:Y:S01]  /*9240*/  FFMA R9, R49, R51, R9 ;  /* 0x0000003331097223 */ /* 0x000fe20000000009 */
[----:B------:R-:W-:Y:S01]  /*9250*/  FMUL R2, R47, R11 ;  /* 0x0000000b2f027220 */ /* 0x000fe20000400000 */
[----:B------:R-:W-:Y:S01]  /*9260*/  FFMA R0, R49, R52, R0 ;  /* 0x0000003431007223 */ /* 0x000fe20000000000 */
[----:B------:R-:W-:Y:S01]  /*9270*/  LOP3.LUT R67, R70, 0xffff0000, RZ, 0xc0, !PT ;  /* 0xffff000046437812 */ /* 0x000fe200078ec0ff */
[----:B------:R-:W-:Y:S01]  /*9280*/  FMUL R3, R47, R12 ;  /* 0x0000000c2f037220 */ /* 0x000fe20000400000 */
[----:B------:R-:W-:Y:S01]  /*9290*/  F2FP.BF16.F32.PACK_AB R6, R9, R8 ;  /* 0x000000080906723e */ /* 0x000fe200000010ff */
[----:B------:R-:W-:Y:S01]  /*92a0*/  FFMA R2, R49, R53, R2 ;  /* 0x0000003531027223 */ /* 0x000fe20000000002 */
[----:B------:R-:W-:Y:S01]  /*92b0*/  FMUL R10, R47, R13 ;  /* 0x0000000d2f0a7220 */ /* 0x000fe20000400000 */
[----:B------:R-:W-:Y:S01]  /*92c0*/  FFMA R3, R49, R54, R3 ;  /* 0x0000003631037223 */ /* 0x000fe20000000003 */
[----:B------:R-:W-:Y:S01]  /*92d0*/  SHF.L.U32 R68, R71, 0x10, RZ ;  /* 0x0000001047447819 */ /* 0x000fe200000006ff */
[----:B------:R-:W-:Y:S01]  /*92e0*/  FMUL R11, R47, R14 ;  /* 0x0000000e2f0b7220 */ /* 0x000fe20000400000 */
[----:B------:R-:W-:Y:S01]  /*92f0*/  F2FP.BF16.F32.PACK_AB R7, R2, R0 ;  /* 0x000000000207723e */ /* 0x000fe200000010ff */
[----:B------:R-:W-:Y:S01]  /*9300*/  FFMA R10, R49, R55, R10 ;  /* 0x00000037310a7223 */ /* 0x000fe2000000000a */
[C---:B------:R-:W-:Y:S01]  /*9310*/  FMUL R15, R47.reuse, R15 ;  /* 0x0000000f2f0f7220 */ /* 0x040fe20000400000 */
[C---:B------:R-:W-:Y:S01]  /*9320*/  FMUL R12, R47.reuse, R16 ;  /* 0x000000102f0c7220 */ /* 0x040fe20000400000 */
[----:B------:R-:W-:Y:S01]  /*9330*/  FMUL R13, R47, R17 ;  /* 0x000000112f0d7220 */ /* 0x000fe20000400000 */
[----:B------:R1:W-:Y:S01]  /*9340*/  STS.128 [R100+0x6000], R4 ;  /* 0x0060000464007388 */ /* 0x0003e20000000c00 */
[----:B------:R-:W-:Y:S01]  /*9350*/  LOP3.LUT R69, R71, 0xffff0000, RZ, 0xc0, !PT ;  /* 0xffff000047457812 */ /* 0x000fe200078ec0ff */
[C---:B------:R-:W-:Y:S01]  /*9360*/  FFMA R11, R49.reuse, R56, R11 ;  /* 0x00000038310b7223 */ /* 0x040fe2000000000b */
[----:B------:R-:W-:Y:S01]  /*9370*/  SHF.L.U32 R70, R76, 0x10, RZ ;  /* 0x000000104c467819 */ /* 0x000fe200000006ff */
[C---:B------:R-:W-:Y:S01]  /*9380*/  FFMA R15, R49.reuse, R57, R15 ;  /* 0x00000039310f7223 */ /* 0x040fe2000000000f */
[----:B------:R-:W-:Y:S01]  /*9390*/  F2FP.BF16.F32.PACK_AB R8, R10, R3 ;  /* 0x000000030a08723e */ /* 0x000fe200000010ff */
[C---:B------:R-:W-:Y:S01]  /*93a0*/  FFMA R12, R49.reuse, R58, R12 ;  /* 0x0000003a310c7223 */ /* 0x040fe2000000000c */
[----:B------:R-:W-:Y:S01]  /*93b0*/  FFMA R13, R49, R59, R13 ;  /* 0x0000003b310d7223 */ /* 0x000fe2000000000d */
[C---:B------:R-:W-:Y:S01]  /*93c0*/  FMUL R14, R47.reuse, R18 ;  /* 0x000000122f0e7220 */ /* 0x040fe20000400000 */
[C---:B------:R-:W-:Y:S01]  /*93d0*/  FMUL R19, R47.reuse, R19 ;  /* 0x000000132f137220 */ /* 0x040fe20000400000 */
[C---:B------:R-:W-:Y:S01]  /*93e0*/  FMUL R16, R47.reuse, R20 ;  /* 0x000000142f107220 */ /* 0x040fe20000400000 */
[----:B------:R-:W-:Y:S01]  /*93f0*/  FMUL R17, R47, R21 ;  /* 0x000000152f117220 */ /* 0x000fe20000400000 */
[----:B------:R-:W-:Y:S01]  /*9400*/  FFMA R14, R49, R60, R14 ;  /* 0x0000003c310e7223 */ /* 0x000fe2000000000e */
        /* <DEDUP_REMOVED lines=9> */
[----:B------:R-:W-:Y:S01]  /*94a0*/  F2FP.BF16.F32.PACK_AB R9, R15, R11 ;  /* 0x0000000b0f09723e */ /* 0x000fe200000010ff */
[----:B------:R-:W-:Y:S01]  /*94b0*/  FFMA R23, R49, R65, R23 ;  /* 0x0000004131177223 */ /* 0x000fe20000000017 */
[----:B------:R-:W-:Y:S01]  /*94c0*/  FMUL R27, R47, R27 ;  /* 0x0000001b2f1b7220 */ /* 0x000fe20000400000 */
[----:B------:R-:W-:Y:S01]  /*94d0*/  F2FP.BF16.F32.PACK_AB R10, R13, R12 ;  /* 0x0000000c0d0a723e */ /* 0x000fe200000010ff */
[----:B------:R-:W-:Y:S01]  /*94e0*/  FFMA R20, R49, R66, R20 ;  /* 0x0000004231147223 */ /* 0x000fe20000000014 */
[----:B------:R-:W-:Y:S01]  /*94f0*/  F2FP.BF16.F32.PACK_AB R11, R19, R14 ;  /* 0x0000000e130b723e */ /* 0x000fe200000010ff */
[----:B------:R-:W-:Y:S01]  /*9500*/  FMUL R24, R47, R28 ;  /* 0x0000001c2f187220 */ /* 0x000fe20000400000 */
[----:B------:R-:W-:Y:S01]  /*9510*/  LOP3.LUT R71, R76, 0xffff0000, RZ, 0xc0, !PT ;  /* 0xffff00004c477812 */ /* 0x000fe200078ec0ff */
[----:B------:R-:W-:Y:S01]  /*9520*/  FFMA R21, R49, R67, R21 ;  /* 0x0000004331157223 */ /* 0x000fe20000000015 */
[----:B------:R-:W-:Y:S01]  /*9530*/  SHF.L.U32 R72, R77, 0x10, RZ ;  /* 0x000000104d487819 */ /* 0x000fe200000006ff */
[----:B------:R1:W-:Y:S01]  /*9540*/  STS.128 [R99+0x6010], R8 ;  /* 0x0060100863007388 */ /* 0x0003e20000000c00 */
[----:B------:R-:W-:Y:S01]  /*9550*/  FMUL R25, R47, R29 ;  /* 0x0000001d2f197220 */ /* 0x000fe20000400000 */
[----:B------:R-:W-:Y:S01]  /*9560*/  FFMA R22, R49, R68, R22 ;  /* 0x0000004431167223 */ /* 0x000fe20000000016 */
[----:B------:R-:W-:Y:S01]  /*9570*/  LOP3.LUT R73, R77, 0xffff0000, RZ, 0xc0, !PT ;  /* 0xffff00004d497812 */ /* 0x000fe200078ec0ff */
[----:B------:R-:W-:Y:S01]  /*9580*/  FMUL R26, R47, R30 ;  /* 0x0000001e2f1a7220 */ /* 0x000fe20000400000 */
[----:B------:R-:W-:Y:S01]  /*9590*/  FFMA R27, R49, R69, R27 ;  /* 0x00000045311b7223 */ /* 0x000fe2000000001b */
[C---:B------:R-:W-:Y:S01]  /*95a0*/  SHF.L.U32 R74, R78.reuse, 0x10, RZ ;  /* 0x000000104e4a7819 */ /* 0x040fe200000006ff */
[----:B------:R-:W-:Y:S01]  /*95b0*/  FMUL R31, R47, R31 ;  /* 0x0000001f2f1f7220 */ /* 0x000fe20000400000 */
[----:B------:R-:W-:Y:S01]  /*95c0*/  FFMA R24, R49, R70, R24 ;  /* 0x0000004631187223 */ /* 0x000fe20000000018 */
[----:B------:R-:W-:Y:S01]  /*95d0*/  LOP3.LUT R75, R78, 0xffff0000, RZ, 0xc0, !PT ;  /* 0xffff00004e4b7812 */ /* 0x000fe200078ec0ff */
[----:B------:R-:W-:Y:S01]  /*95e0*/  FMUL R28, R47, R32 ;  /* 0x000000202f1c7220 */ /* 0x000fe20000400000 */
[----:B------:R-:W-:Y:S01]  /*95f0*/  FFMA R25, R49, R71, R25 ;  /* 0x0000004731197223 */ /* 0x000fe20000000019 */
[----:B------:R-:W-:Y:S01]  /*9600*/  SHF.L.U32 R76, R79, 0x10, RZ ;  /* 0x000000104f4c7819 */ /* 0x000fe200000006ff */
[----:B------:R-:W-:Y:S01]  /*9610*/  FMUL R29, R47, R33 ;  /* 0x000000212f1d7220 */ /* 0x000fe20000400000 */
[----:B------:R-:W-:Y:S01]  /*9620*/  F2FP.BF16.F32.PACK_AB R16, R17, R16 ;  /* 0x000000101110723e */ /* 0x000fe200000010ff */
[----:B------:R-:W-:Y:S01]  /*9630*/  FFMA R26, R49, R72, R26 ;  /* 0x00000048311a7223 */ /* 0x000fe2000000001a */
[----:B------:R-:W-:Y:S01]  /*9640*/  LOP3.LUT R77, R79, 0xffff0000, RZ, 0xc0, !PT ;  /* 0xffff00004f4d7812 */ /* 0x000fe200078ec0ff */
        /* <DEDUP_REMOVED lines=33> */
.L_x_131:
[----:B------:R-:W-:Y:S05]  /*9860*/  BSYNC.RECONVERGENT B0 ;  /* 0x0000000000007941 */ /* 0x000fea0003800200 */
.L_x_130:
[----:B------:R-:W-:Y:S01]  /*9870*/  BAR.SYNC.DEFER_BLOCKING 0x1, 0x80 ;  /* 0x0042000000007b1d */ /* 0x000fe20000010000 */
[----:B------:R-:W-:Y:S01]  /*9880*/  UISETP.NE.AND UP0, UPT, UR39, -0x4, UPT ;  /* 0xfffffffc2700788c */ /* 0x000fe2000bf05270 */
[----:B------:R-:W-:Y:S08]  /*9890*/  IADD3 R45, PT, PT, R45, 0x1, RZ ;  /* 0x000000012d2d7810 */ /* 0x000ff00007ffe0ff */
[----:B------:R-:W-:Y:S05]  /*98a0*/  BRA.U !UP0, `(.L_x_132) ;  /* 0x0000000108287547 */ /* 0x000fea000b800000 */
[----:B------:R-:W-:Y:S01]  /*98b0*/  ISETP.NE.AND P0, PT, R107, RZ, PT ;  /* 0x000000ff6b00720c */ /* 0x000fe20003f05270 */
[----:B------:R-:W-:Y:S01]  /*98c0*/  IMAD.U32 R2, RZ, RZ, UR37 ;  /* 0x00000025ff027e24 */ /* 0x000fe2000f8e00ff */
[----:B------:R-:W-:Y:S01]  /*98d0*/  UIADD3 UR4, UPT, UPT, UR37, 0x1, URZ ;  /* 0x0000000125047890 */ /* 0x000fe2000fffe0ff */
[----:B------:R-:W-:Y:S03]  /*98e0*/  IMAD.U32 R0, RZ, RZ, UR59 ;  /* 0x0000003bff007e24 */ /* 0x000fe6000f8e00ff */
[----:B------:R-:W-:Y:S04]  /*98f0*/  UISETP.NE.AND UP0, UPT, UR4, 0x4, UPT ;  /* 0x000000040400788c */ /* 0x000fe8000bf05270 */
[----:B------:R-:W-:Y:S03]  /*9900*/  USEL UR37, UR4, URZ, UP0 ;  /* 0x000000ff04257287 */ /* 0x000fe60008000000 */
[----:B------:R-:W-:Y:S05]  /*9910*/  @P0 LEA R2, R2, UR36, 0x3 ;  /* 0x0000002402020c11 */ /* 0x000fea000f8e18ff */
[----:B------:R-:W-:Y:S05]  /*9920*/  @P0 VIADD R2, R2, 0x40 ;  /* 0x0000004002020836 */ /* 0x000fea0000000000 */
[----:B------:R-:W-:Y:S04]  /*9930*/  @P0 PRMT R0, R0, 0x654, R2 ;  /* 0x0000065400000816 */ /* 0x000fe80000000002 */
[----:B------:R2:W-:Y:S03]  /*9940*/  @P0 SYNCS.ARRIVE.TRANS64.RED.A1T0 RZ, [R0+URZ], RZ ;  /* 0x000000ff00ff09a7 */ /* 0x0005e600081004ff */
.L_x_132:
[----:B------:R-:W-:Y:S01]  /*9950*/  ISETP.NE.AND P2, PT, R103, RZ, PT ;  /* 0x000000ff6700720c */ /* 0x000fe20003f45270 */
[----:B------:R-:W-:Y:S01]  /*9960*/  IMAD.IADD R2, R43, 0x1, R86 ;  /* 0x000000012b027824 */ /* 0x000fe200078e0256 */
[----:B------:R-:W-:Y:S01]  /*9970*/  ISETP.NE.AND P0, PT, R105, 0x2, PT ;  /* 0x000000026900780c */ /* 0x000fe20003f05270 */
[----:B--2---:R-:W-:Y:S01]  /*9980*/  IMAD.IADD R0, R44, 0x1, R87 ;  /* 0x000000012c007824 */ /* 0x004fe200078e0257 */
[----:B------:R-:W-:Y:S01]  /*9990*/  ISETP.NE.AND P1, PT, R45, 0x2, PT ;  /* 0x000000022d00780c */ /* 0x000fe20003f25270 */
[----:B------:R-:W-:Y:S01]  /*99a0*/  UIADD3 UR39, UPT, UPT, UR39, 0x4, URZ ;  /* 0x0000000427277890 */ /* 0x000fe2000fffe0ff */
[----:B------:R-:W-:Y:S02]  /*99b0*/  R2UR UR12, R2 ;  /* 0x00000000020c72ca */ /* 0x000fe400000e0000 */
[----:B------:R-:W-:Y:S02]  /*99c0*/  R2UR UR20, R0 ;  /* 0x00000000001472ca */ /* 0x000fe400000e0000 */
[----:B------:R-:W-:Y:S02]  /*99d0*/  SEL R2, RZ, 0x1, P0 ;  /* 0x00000001ff027807 */ /* 0x000fe40000000000 */
[----:B------:R-:W-:Y:S02]  /*99e0*/  SEL R0, RZ, 0x1, P1 ;  /* 0x00000001ff007807 */ /* 0x000fe40000800000 */
[----:B------:R-:W-:Y:S02]  /*99f0*/  @P2 R2UR UR52, R94 ;  /* 0x000000005e3422ca */ /* 0x000fe400000e0000 */
[----:B------:R-:W-:Y:S02]  /*9a00*/  LOP3.LUT R95, R95, R2, RZ, 0x3c, !PT ;  /* 0x000000025f5f7212 */ /* 0x000fe400078e3cff */
[----:B------:R-:W-:Y:S02]  /*9a10*/  LOP3.LUT R96, R96, R0, RZ, 0x3c, !PT ;  /* 0x0000000060607212 */ /* 0x000fe400078e3cff */
[----:B------:R-:W-:Y:S02]  /*9a20*/  SEL R105, R105, RZ, P0 ;  /* 0x000000ff69697207 */ /* 0x000fe40000000000 */
[----:B------:R-:W-:Y:S01]  /*9a30*/  SEL R45, R45, RZ, P1 ;  /* 0x000000ff2d2d7207 */ /* 0x000fe20000800000 */
[----:B------:R-:W-:Y:S06]  /*9a40*/  @P2 BRA `(.L_x_133) ;  /* 0xffffffc000502947 */ /* 0x000fec000383ffff */
[----:B------:R-:W-:-:S09]  /*9a50*/  UISETP.NE.AND UP0, UPT, UR50, URZ, UPT ;  /* 0x000000ff3200728c */ /* 0x000fd2000bf05270 */
[----:B------:R-:W-:Y:S05]  /*9a60*/  BRA.U !UP0, `(.L_x_134) ;  /* 0x0000000108487547 */ /* 0x000fea000b800000 */
[----:B------:R-:W2:Y:S02]  /*9a70*/  LDCU.64 UR4, c[0x0][0xc90] ;  /* 0x00019200ff0477ac */ /* 0x000ea40008000a00 */
[----:B--2---:R-:W-:-:S04]  /*9a80*/  UISETP.NE.U32.AND UP0, UPT, UR4, URZ, UPT ;  /* 0x000000ff0400728c */ /* 0x004fc8000bf05070 */
[----:B------:R-:W-:-:S09]  /*9a90*/  UISETP.NE.AND.EX UP0, UPT, UR5, URZ, UPT, UP0 ;  /* 0x000000ff0500728c */ /* 0x000fd2000bf05300 */
[----:B------:R-:W-:Y:S05]  /*9aa0*/  BRA.U UP0, `(.L_x_135) ;  /* 0x00000001000c7547 */ /* 0x000fea000b800000 */
[----:B------:R-:W-:-:S13]  /*9ab0*/  FSETP.NEU.AND P0, PT, R49, RZ, PT ;  /* 0x000000ff3100720b */ /* 0x000fda0003f0d000 */
[----:B------:R-:W-:Y:S05]  /*9ac0*/  @!P0 EXIT ;  /* 0x000000000000894d */ /* 0x000fea0003800000 */
[----:B------:R-:W-:Y:S05]  /*9ad0*/  BRA `(.L_x_134) ;  /* 0x00000000002c7947 */ /* 0x000fea0003800000 */
.L_x_135:
[----:B------:R-:W-:Y:S01]  /*9ae0*/  ISETP.NE.AND P0, PT, R104, RZ, PT ;  /* 0x000000ff6800720c */ /* 0x000fe20003f05270 */
[----:B------:R-:W-:-:S12]  /*9af0*/  BSSY.RECONVERGENT B0, `(.L_x_134) ;  /* 0x0000009000007945 */ /* 0x000fd80003800200 */
[----:B------:R-:W-:Y:S05]  /*9b00*/  @P0 BRA `(.L_x_136) ;  /* 0x0000000000140947 */ /* 0x000fea0003800000 */
[----:B------:R-:W2:Y:S02]  /*9b10*/  LDCU.64 UR4, c[0x0][0xc88] ;  /* 0x00019100ff0477ac */ /* 0x000ea40008000a00 */
[----:B--2---:R-:W-:-:S04]  /*9b20*/  ISETP.NE.U32.AND P0, PT, RZ, UR4, PT ;  /* 0x00000004ff007c0c */ /* 0x004fc8000bf05070 */
[----:B------:R-:W-:-:S13]  /*9b30*/  ISETP.NE.AND.EX P0, PT, RZ, UR5, PT, P0 ;  /* 0x00000005ff007c0c */ /* 0x000fda000bf05300 */
[----:B------:R-:W-:Y:S05]  /*9b40*/  @!P0 EXIT ;  /* 0x000000000000894d */ /* 0x000fea0003800000 */
[----:B------:R-:W-:Y:S05]  /*9b50*/  BRA `(.L_x_137) ;  /* 0x0000000000087947 */ /* 0x000fea0003800000 */
.L_x_136:
[----:B------:R-:W-:-:S13]  /*9b60*/  FSETP.NEU.AND P0, PT, R49, RZ, PT ;  /* 0x000000ff3100720b */ /* 0x000fda0003f0d000 */
[----:B------:R-:W-:Y:S05]  /*9b70*/  @!P0 EXIT ;  /* 0x000000000000894d */ /* 0x000fea0003800000 */
.L_x_137:
[----:B------:R-:W-:Y:S05]  /*9b80*/  BSYNC.RECONVERGENT B0 ;  /* 0x0000000000007941 */ /* 0x000fea0003800200 */
.L_x_134:
[----:B------:R-:W-:Y:S01]  /*9b90*/  ULEA UR4, UR37, UR36, 0x3 ;  /* 0x0000002425047291 */ /* 0x000fe2000f8e18ff */
[----:B------:R-:W-:-:S04]  /*9ba0*/  DEPBAR.LE SB0, 0x0 ;  /* 0x000080000000791a */ /* 0x000fc80000000000 */
[----:B------:R-:W-:-:S04]  /*9bb0*/  UIADD3 UR4, UPT, UPT, UR4, 0x40, URZ ;  /* 0x0000004004047890 */ /* 0x000fc8000fffe0ff */
[----:B------:R-:W-:-:S09]  /*9bc0*/  UPRMT UR4, UR59, 0x654, UR4 ;  /* 0x000006543b047896 */ /* 0x000fd20008000004 */
[----:B------:R-:W-:Y:S01]  /*9bd0*/  SYNCS.ARRIVE.TRANS64.RED.A1T0 RZ, [UR4], RZ ;  /* 0x000000ffffff79a7 */ /* 0x000fe20008100404 */
[----:B------:R-:W-:Y:S05]  /*9be0*/  EXIT ;  /* 0x000000000000794d */ /* 0x000fea0003800000 */
.L_x_24:
[----:B--2---:R2:W3:Y:S02]  /*9bf0*/  SYNCS.PHASECHK.TRANS64.TRYWAIT P0, [R2+URZ+0xc0], R3 ;  /* 0x0000c003020075a7 */ /* 0x0044e400080011ff */
[----:B---3--:R-:W-:Y:S05]  /*9c00*/  @!P0 NANOSLEEP.SYNCS 0x989680 ;  /* 0x009896800000895d */ /* 0x008fea0003900000 */
[----:B------:R-:W3:Y:S02]  /*9c10*/  @!P0 SYNCS.PHASECHK.TRANS64 P0, [R2+URZ+0xc0], R3 ;  /* 0x0000c003020085a7 */ /* 0x000ee400080010ff */
[----:B---3--:R-:W-:Y:S05]  /*9c20*/  @!P0 BRA `(.L_x_24) ;  /* 0xfffffffc00f08947 */ /* 0x008fea000383ffff */
[----:B------:R-:W-:Y:S05]  /*9c30*/  BRA `(.L_x_138) ;  /* 0xffffff7c004c7947 */ /* 0x000fea000383ffff */
.L_x_27:
[----:B-1----:R-:W-:-:S07]  /*9c40*/  MOV R2, UR49 ;  /* 0x0000003100027c02 */ /* 0x002fce0008000f00 */
.L_x_139:
[----:B-1----:R1:W2:Y:S02]  /*9c50*/  SYNCS.PHASECHK.TRANS64.TRYWAIT P0, [R2+URZ+0x10], R4 ;  /* 0x00001004020075a7 */ /* 0x0022a400080011ff */
[----:B--2---:R-:W-:Y:S05]  /*9c60*/  @!P0 NANOSLEEP.SYNCS 0x989680 ;  /* 0x009896800000895d */ /* 0x004fea0003900000 */
[----:B------:R-:W2:Y:S02]  /*9c70*/  @!P0 SYNCS.PHASECHK.TRANS64 P0, [R2+URZ+0x10], R4 ;  /* 0x00001004020085a7 */ /* 0x000ea400080010ff */
[----:B--2---:R-:W-:Y:S05]  /*9c80*/  @!P0 BRA `(.L_x_139) ;  /* 0xfffffffc00f08947 */ /* 0x004fea000383ffff */
[----:B------:R-:W-:Y:S05]  /*9c90*/  BRA `(.L_x_26) ;  /* 0xffffff7c00987947 */ /* 0x000fea000383ffff */
.L_x_36:
[----:B------:R-:W-:-:S07]  /*9ca0*/  MOV R2, UR49 ;  /* 0x0000003100027c02 */ /* 0x000fce0008000f00 */
.L_x_140:
[----:B-1----:R1:W2:Y:S02]  /*9cb0*/  SYNCS.PHASECHK.TRANS64.TRYWAIT P0, [R2+URZ+0x10], R4 ;  /* 0x00001004020075a7 */ /* 0x0022a400080011ff */
[----:B--2---:R-:W-:Y:S05]  /*9cc0*/  @!P0 NANOSLEEP.SYNCS 0x989680 ;  /* 0x009896800000895d */ /* 0x004fea0003900000 */
[----:B------:R-:W2:Y:S02]  /*9cd0*/  @!P0 SYNCS.PHASECHK.TRANS64 P0, [R2+URZ+0x10], R4 ;  /* 0x00001004020085a7 */ /* 0x000ea400080010ff */
[----:B--2---:R-:W-:Y:S05]  /*9ce0*/  @!P0 BRA `(.L_x_140) ;  /* 0xfffffffc00f08947 */ /* 0x004fea000383ffff */
[----:B------:R-:W-:Y:S05]  /*9cf0*/  BRA `(.L_x_35) ;  /* 0xffffff8000e47947 */ /* 0x000fea000383ffff */
.L_x_43:
[----:B-1----:R1:W2:Y:S02]  /*9d00*/  SYNCS.PHASECHK.TRANS64.TRYWAIT P0, [R2+URZ+0x70], R3 ;  /* 0x00007003020075a7 */ /* 0x0022a400080011ff */
[----:B--2---:R-:W-:Y:S05]  /*9d10*/  @!P0 NANOSLEEP.SYNCS 0x989680 ;  /* 0x009896800000895d */ /* 0x004fea0003900000 */
[----:B------:R-:W2:Y:S02]  /*9d20*/  @!P0 SYNCS.PHASECHK.TRANS64 P0, [R2+URZ+0x70], R3 ;  /* 0x00007003020085a7 */ /* 0x000ea400080010ff */
[----:B--2---:R-:W-:Y:S05]  /*9d30*/  @!P0 BRA `(.L_x_43) ;  /* 0xfffffffc00f08947 */ /* 0x004fea000383ffff */
[----:B------:R-:W-:Y:S05]  /*9d40*/  BRA `(.L_x_141) ;  /* 0xffffff8800107947 */ /* 0x000fea000383ffff */
.L_x_47:
[----:B----4-:R-:W-:-:S07]  /*9d50*/  MOV R0, UR4 ;  /* 0x0000000400007c02 */ /* 0x010fce0008000f00 */
.L_x_142:
[----:B-1----:R1:W2:Y:S02]  /*9d60*/  SYNCS.PHASECHK.TRANS64.TRYWAIT P0, [R0+URZ], R2 ;  /* 0x00000002000075a7 */ /* 0x0022a400080011ff */
[----:B--2---:R-:W-:Y:S05]  /*9d70*/  @!P0 NANOSLEEP.SYNCS 0x989680 ;  /* 0x009896800000895d */ /* 0x004fea0003900000 */
[----:B------:R-:W2:Y:S02]  /*9d80*/  @!P0 SYNCS.PHASECHK.TRANS64 P0, [R0+URZ], R2 ;  /* 0x00000002000085a7 */ /* 0x000ea400080010ff */
[----:B--2---:R-:W-:Y:S05]  /*9d90*/  @!P0 BRA `(.L_x_142) ;  /* 0xfffffffc00f08947 */ /* 0x004fea000383ffff */
[----:B------:R-:W-:Y:S05]  /*9da0*/  BRA `(.L_x_143) ;  /* 0xffffff8c00887947 */ /* 0x000fea000383ffff */
.L_x_50:
[----:B-1----:R1:W3:Y:S02]  /*9db0*/  SYNCS.PHASECHK.TRANS64.TRYWAIT P0, [R0+URZ+0xb0], R4 ;  /* 0x0000b004000075a7 */ /* 0x0022e400080011ff */
[----:B---3--:R-:W-:Y:S05]  /*9dc0*/  @!P0 NANOSLEEP.SYNCS 0x989680 ;  /* 0x009896800000895d */ /* 0x008fea0003900000 */
[----:B------:R-:W3:Y:S02]  /*9dd0*/  @!P0 SYNCS.PHASECHK.TRANS64 P0, [R0+URZ+0xb0], R4 ;  /* 0x0000b004000085a7 */ /* 0x000ee400080010ff */
[----:B---3--:R-:W-:Y:S05]  /*9de0*/  @!P0 BRA `(.L_x_50) ;  /* 0xfffffffc00f08947 */ /* 0x008fea000383ffff */
[----:B------:R-:W-:Y:S05]  /*9df0*/  BRA `(.L_x_144) ;  /* 0xffffff8c00e47947 */ /* 0x000fea000383ffff */
.L_x_51:
[----:B------:R-:W-:-:S07]  /*9e00*/  MOV R0, UR4 ;  /* 0x0000000400007c02 */ /* 0x000fce0008000f00 */
.L_x_145:
[----:B-1----:R1:W3:Y:S02]  /*9e10*/  SYNCS.PHASECHK.TRANS64.TRYWAIT P0, [R0+URZ+0x80], R5 ;  /* 0x00008005000075a7 */ /* 0x0022e400080011ff */
[----:B---3--:R-:W-:Y:S05]  /*9e20*/  @!P0 NANOSLEEP.SYNCS 0x989680 ;  /* 0x009896800000895d */ /* 0x008fea0003900000 */
[----:B------:R-:W3:Y:S02]  /*9e30*/  @!P0 SYNCS.PHASECHK.TRANS64 P0, [R0+URZ+0x80], R5 ;  /* 0x00008005000085a7 */ /* 0x000ee400080010ff */
[----:B---3--:R-:W-:Y:S05]  /*9e40*/  @!P0 BRA `(.L_x_145) ;  /* 0xfffffffc00f08947 */ /* 0x008fea000383ffff */
[----:B------:R-:W-:Y:S05]  /*9e50*/  BRA `(.L_x_146) ;  /* 0xffffff8c00f47947 */ /* 0x000fea000383ffff */
.L_x_52:
[----:B-1----:R1:W3:Y:S02]  /*9e60*/  SYNCS.PHASECHK.TRANS64.TRYWAIT P1, [R0+URZ+0x70], R4 ;  /* 0x00007004000075a7 */ /* 0x0022e400080211ff */
[----:B---3--:R-:W-:Y:S05]  /*9e70*/  @!P1 NANOSLEEP.SYNCS 0x989680 ;  /* 0x009896800000995d */ /* 0x008fea0003900000 */
[----:B------:R-:W3:Y:S02]  /*9e80*/  @!P1 SYNCS.PHASECHK.TRANS64 P1, [R0+URZ+0x70], R4 ;  /* 0x00007004000095a7 */ /* 0x000ee400080210ff */
[----:B---3--:R-:W-:Y:S05]  /*9e90*/  @!P1 BRA `(.L_x_52) ;  /* 0xfffffffc00f09947 */ /* 0x008fea000383ffff */
[----:B------:R-:W-:Y:S05]  /*9ea0*/  BRA `(.L_x_147) ;  /* 0xffffff9000247947 */ /* 0x000fea000383ffff */
.L_x_55:
[----:B------:R-:W-:-:S07]  /*9eb0*/  MOV R0, UR4 ;  /* 0x0000000400007c02 */ /* 0x000fce0008000f00 */
.L_x_148:
[----:B-1----:R1:W3:Y:S02]  /*9ec0*/  SYNCS.PHASECHK.TRANS64.TRYWAIT P0, [R0+URZ+0x80], R2 ;  /* 0x00008002000075a7 */ /* 0x0022e400080011ff */
[----:B---3--:R-:W-:Y:S05]  /*9ed0*/  @!P0 NANOSLEEP.SYNCS 0x989680 ;  /* 0x009896800000895d */ /* 0x008fea0003900000 */
[----:B------:R-:W3:Y:S02]  /*9ee0*/  @!P0 SYNCS.PHASECHK.TRANS64 P0, [R0+URZ+0x80], R2 ;  /* 0x00008002000085a7 */ /* 0x000ee400080010ff */
[----:B---3--:R-:W-:Y:S05]  /*9ef0*/  @!P0 BRA `(.L_x_148) ;  /* 0xfffffffc00f08947 */ /* 0x008fea000383ffff */
[----:B------:R-:W-:Y:S05]  /*9f00*/  BRA `(.L_x_54) ;  /* 0xffffff9000787947 */ /* 0x000fea000383ffff */
.L_x_62:
[----:B-1----:R1:W3:Y:S02]  /*9f10*/  SYNCS.PHASECHK.TRANS64.TRYWAIT P1, [R0+URZ+0x70], R2 ;  /* 0x00007002000075a7 */ /* 0x0022e400080211ff */
[----:B---3--:R-:W-:Y:S05]  /*9f20*/  @!P1 NANOSLEEP.SYNCS 0x989680 ;  /* 0x009896800000995d */ /* 0x008fea0003900000 */
[----:B------:R-:W3:Y:S02]  /*9f30*/  @!P1 SYNCS.PHASECHK.TRANS64 P1, [R0+URZ+0x70], R2 ;  /* 0x00007002000095a7 */ /* 0x000ee400080210ff */
[----:B---3--:R-:W-:Y:S05]  /*9f40*/  @!P1 BRA `(.L_x_62) ;  /* 0xfffffffc00f09947 */ /* 0x008fea000383ffff */
[----:B------:R-:W-:Y:S05]  /*9f50*/  BRA `(.L_x_149) ;  /* 0xffffff9c00607947 */ /* 0x000fea000383ffff */
.L_x_63:
[----:B------:R-:W-:-:S13]  /*9f60*/  R2UR UR4, R13 ;  /* 0x000000000d0472ca */ /* 0x000fda00000e0000 */
[----:B------:R-:W-:-:S07]  /*9f70*/  MOV R2, UR4 ;  /* 0x0000000400027c02 */ /* 0x000fce0008000f00 */
.L_x_150:
[----:B-1----:R1:W3:Y:S02]  /*9f80*/  SYNCS.PHASECHK.TRANS64.TRYWAIT P0, [R2+URZ+0xa0], R0 ;  /* 0x0000a000020075a7 */ /* 0x0022e400080011ff */
[----:B---3--:R-:W-:Y:S05]  /*9f90*/  @!P0 NANOSLEEP.SYNCS 0x989680 ;  /* 0x009896800000895d */ /* 0x008fea0003900000 */
[----:B------:R-:W3:Y:S02]  /*9fa0*/  @!P0 SYNCS.PHASECHK.TRANS64 P0, [R2+URZ+0xa0], R0 ;  /* 0x0000a000020085a7 */ /* 0x000ee400080010ff */
[----:B---3--:R-:W-:Y:S05]  /*9fb0*/  @!P0 BRA `(.L_x_150) ;  /* 0xfffffffc00f08947 */ /* 0x008fea000383ffff */
[----:B------:R-:W-:Y:S05]  /*9fc0*/  BRA `(.L_x_151) ;  /* 0xffffff9c009c7947 */ /* 0x000fea000383ffff */
.L_x_66:
[----:B------:R-:W-:Y:S07]  /*9fd0*/  MOV R0, UR7 ;  /* 0x0000000700007c02 */ /* 0x000fee0008000f00 */
.L_x_152:
[----:B-1----:R1:W3:Y:S02]  /*9fe0*/  SYNCS.PHASECHK.TRANS64.TRYWAIT P0, [R0+URZ], R2 ;  /* 0x00000002000075a7 */ /* 0x0022e400080011ff */
[----:B---3--:R-:W-:Y:S05]  /*9ff0*/  @!P0 NANOSLEEP.SYNCS 0x989680 ;  /* 0x009896800000895d */ /* 0x008fea0003900000 */
[----:B------:R-:W3:Y:S02]  /*a000*/  @!P0 SYNCS.PHASECHK.TRANS64 P0, [R0+URZ], R2 ;  /* 0x00000002000085a7 */ /* 0x000ee400080010ff */
[----:B---3--:R-:W-:Y:S05]  /*a010*/  @!P0 BRA `(.L_x_152) ;  /* 0xfffffffc00f08947 */ /* 0x008fea000383ffff */
[----:B------:R-:W-:Y:S05]  /*a020*/  BRA `(.L_x_65) ;  /* 0xffffff9c00b87947 */ /* 0x000fea000383ffff */
.L_x_69:
[----:B------:R-:W-:-:S07]  /*a030*/  MOV R0, UR4 ;  /* 0x0000000400007c02 */ /* 0x000fce0008000f00 */
.L_x_153:
[----:B-1----:R1:W3:Y:S02]  /*a040*/  SYNCS.PHASECHK.TRANS64.TRYWAIT P0, [R0+URZ], R2 ;  /* 0x00000002000075a7 */ /* 0x0022e400080011ff */
[----:B---3--:R-:W-:Y:S05]  /*a050*/  @!P0 NANOSLEEP.SYNCS 0x989680 ;  /* 0x009896800000895d */ /* 0x008fea0003900000 */
[----:B------:R-:W3:Y:S02]  /*a060*/  @!P0 SYNCS.PHASECHK.TRANS64 P0, [R0+URZ], R2 ;  /* 0x00000002000085a7 */ /* 0x000ee400080010ff */
[----:B---3--:R-:W-:Y:S05]  /*a070*/  @!P0 BRA `(.L_x_153) ;  /* 0xfffffffc00f08947 */ /* 0x008fea000383ffff */
[----:B------:R-:W-:Y:S05]  /*a080*/  BRA `(.L_x_154) ;  /* 0xffffffa400547947 */ /* 0x000fea000383ffff */
.L_x_70:
[----:B------:R-:W-:-:S07]  /*a090*/  MOV R0, UR4 ;  /* 0x0000000400007c02 */ /* 0x000fce0008000f00 */
.L_x_155:
[----:B-1----:R1:W3:Y:S02]  /*a0a0*/  SYNCS.PHASECHK.TRANS64.TRYWAIT P0, [R0+URZ], R2 ;  /* 0x00000002000075a7 */ /* 0x0022e400080011ff */
[----:B---3--:R-:W-:Y:S05]  /*a0b0*/  @!P0 NANOSLEEP.SYNCS 0x989680 ;  /* 0x009896800000895d */ /* 0x008fea0003900000 */
[----:B------:R-:W3:Y:S02]  /*a0c0*/  @!P0 SYNCS.PHASECHK.TRANS64 P0, [R0+URZ], R2 ;  /* 0x00000002000085a7 */ /* 0x000ee400080010ff */
[----:B---3--:R-:W-:Y:S05]  /*a0d0*/  @!P0 BRA `(.L_x_155) ;  /* 0xfffffffc00f08947 */ /* 0x008fea000383ffff */
[----:B------:R-:W-:Y:S05]  /*a0e0*/  BRA `(.L_x_156) ;  /* 0xffffffa400647947 */ /* 0x000fea000383ffff */
.L_x_75:
[----:B--2---:R2:W3:Y:S02]  /*a0f0*/  SYNCS.PHASECHK.TRANS64.TRYWAIT P0, [R0+URZ+0x70], R2 ;  /* 0x00007002000075a7 */ /* 0x0044e400080011ff */
[----:B---3--:R-:W-:Y:S05]  /*a100*/  @!P0 NANOSLEEP.SYNCS 0x989680 ;  /* 0x009896800000895d */ /* 0x008fea0003900000 */
[----:B------:R-:W3:Y:S02]  /*a110*/  @!P0 SYNCS.PHASECHK.TRANS64 P0, [R0+URZ+0x70], R2 ;  /* 0x00007002000085a7 */ /* 0x000ee400080010ff */
[----:B---3--:R-:W-:Y:S05]  /*a120*/  @!P0 BRA `(.L_x_75) ;  /* 0xfffffffc00f08947 */ /* 0x008fea000383ffff */
[----:B------:R-:W-:Y:S05]  /*a130*/  BRA `(.L_x_157) ;  /* 0xffffffa8005c7947 */ /* 0x000fea000383ffff */
.L_x_78:
[----:B------:R-:W-:Y:S07]  /*a140*/  MOV R0, UR4 ;  /* 0x0000000400007c02 */ /* 0x000fee0008000f00 */
.L_x_158:
[----:B-1----:R1:W2:Y:S02]  /*a150*/  SYNCS.PHASECHK.TRANS64.TRYWAIT P0, [R0+URZ+0x68], R2 ;  /* 0x00006802000075a7 */ /* 0x0022a400080011ff */
[----:B--2---:R-:W-:Y:S05]  /*a160*/  @!P0 NANOSLEEP.SYNCS 0x989680 ;  /* 0x009896800000895d */ /* 0x004fea0003900000 */
[----:B------:R-:W2:Y:S02]  /*a170*/  @!P0 SYNCS.PHASECHK.TRANS64 P0, [R0+URZ+0x68], R2 ;  /* 0x00006802000085a7 */ /* 0x000ea400080010ff */
[----:B--2---:R-:W-:Y:S05]  /*a180*/  @!P0 BRA `(.L_x_158) ;  /* 0xfffffffc00f08947 */ /* 0x004fea000383ffff */
[----:B------:R-:W-:Y:S05]  /*a190*/  BRA `(.L_x_77) ;  /* 0xffffffac00587947 */ /* 0x000fea000383ffff */
.L_x_81:
[----:B------:R-:W-:Y:S07]  /*a1a0*/  MOV R0, UR4 ;  /* 0x0000000400007c02 */ /* 0x000fee0008000f00 */
.L_x_159:
[----:B-1----:R1:W2:Y:S02]  /*a1b0*/  SYNCS.PHASECHK.TRANS64.TRYWAIT P0, [R0+URZ+0x40], R28 ;  /* 0x0000401c000075a7 */ /* 0x0022a400080011ff */
[----:B--2---:R-:W-:Y:S05]  /*a1c0*/  @!P0 NANOSLEEP.SYNCS 0x989680 ;  /* 0x009896800000895d */ /* 0x004fea0003900000 */
[----:B------:R-:W2:Y:S02]  /*a1d0*/  @!P0 SYNCS.PHASECHK.TRANS64 P0, [R0+URZ+0x40], R28 ;  /* 0x0000401c000085a7 */ /* 0x000ea400080010ff */
[----:B--2---:R-:W-:Y:S05]  /*a1e0*/  @!P0 BRA `(.L_x_159) ;  /* 0xfffffffc00f08947 */ /* 0x004fea000383ffff */
[----:B------:R-:W-:Y:S05]  /*a1f0*/  BRA `(.L_x_160) ;  /* 0xffffffac00b07947 */ /* 0x000fea000383ffff */
.L_x_82:
[----:B------:R-:W-:Y:S07]  /*a200*/  MOV R0, UR4 ;  /* 0x0000000400007c02 */ /* 0x000fee0008000f00 */
.L_x_161:
[----:B-1----:R1:W2:Y:S02]  /*a210*/  SYNCS.PHASECHK.TRANS64.TRYWAIT P0, [R0+URZ+0x48], R28 ;  /* 0x0000481c000075a7 */ /* 0x0022a400080011ff */
[----:B--2---:R-:W-:Y:S05]  /*a220*/  @!P0 NANOSLEEP.SYNCS 0x989680 ;  /* 0x009896800000895d */ /* 0x004fea0003900000 */
[----:B------:R-:W2:Y:S02]  /*a230*/  @!P0 SYNCS.PHASECHK.TRANS64 P0, [R0+URZ+0x48], R28 ;  /* 0x0000481c000085a7 */ /* 0x000ea400080010ff */
[----:B--2---:R-:W-:Y:S05]  /*a240*/  @!P0 BRA `(.L_x_161) ;  /* 0xfffffffc00f08947 */ /* 0x004fea000383ffff */
[----:B------:R-:W-:Y:S05]  /*a250*/  BRA `(.L_x_162) ;  /* 0xffffffac00ec7947 */ /* 0x000fea000383ffff */
.L_x_83:
[----:B------:R-:W-:Y:S07]  /*a260*/  MOV R0, UR4 ;  /* 0x0000000400007c02 */ /* 0x000fee0008000f00 */
.L_x_163:
[----:B-1----:R1:W2:Y:S02]  /*a270*/  SYNCS.PHASECHK.TRANS64.TRYWAIT P0, [R0+URZ+0x50], R28 ;  /* 0x0000501c000075a7 */ /* 0x0022a400080011ff */
[----:B--2---:R-:W-:Y:S05]  /*a280*/  @!P0 NANOSLEEP.SYNCS 0x989680 ;  /* 0x009896800000895d */ /* 0x004fea0003900000 */
[----:B------:R-:W2:Y:S02]  /*a290*/  @!P0 SYNCS.PHASECHK.TRANS64 P0, [R0+URZ+0x50], R28 ;  /* 0x0000501c000085a7 */ /* 0x000ea400080010ff */
[----:B--2---:R-:W-:Y:S05]  /*a2a0*/  @!P0 BRA `(.L_x_163) ;  /* 0xfffffffc00f08947 */ /* 0x004fea000383ffff */
[----:B------:R-:W-:Y:S05]  /*a2b0*/  BRA `(.L_x_164) ;  /* 0xffffffb000307947 */ /* 0x000fea000383ffff */
.L_x_84:
[----:B------:R-:W-:Y:S07]  /*a2c0*/  MOV R0, UR4 ;  /* 0x0000000400007c02 */ /* 0x000fee0008000f00 */
.L_x_165:
[----:B-1----:R1:W2:Y:S02]  /*a2d0*/  SYNCS.PHASECHK.TRANS64.TRYWAIT P0, [R0+URZ+0x58], R28 ;  /* 0x0000581c000075a7 */ /* 0x0022a400080011ff */
[----:B--2---:R-:W-:Y:S05]  /*a2e0*/  @!P0 NANOSLEEP.SYNCS 0x989680 ;  /* 0x009896800000895d */ /* 0x004fea0003900000 */
[----:B------:R-:W2:Y:S02]  /*a2f0*/  @!P0 SYNCS.PHASECHK.TRANS64 P0, [R0+URZ+0x58], R28 ;  /* 0x0000581c000085a7 */ /* 0x000ea400080010ff */
[----:B--2---:R-:W-:Y:S05]  /*a300*/  @!P0 BRA `(.L_x_165) ;  /* 0xfffffffc00f08947 */ /* 0x004fea000383ffff */
[----:B------:R-:W-:Y:S05]  /*a310*/  BRA `(.L_x_166) ;  /* 0xffffffb000b47947 */ /* 0x000fea000383ffff */
.L_x_86:
[----:B------:R-:W-:-:S07]  /*a320*/  MOV R0, UR4 ;  /* 0x0000000400007c02 */ /* 0x000fce0008000f00 */
.L_x_167:
[----:B-1----:R1:W3:Y:S02]  /*a330*/  SYNCS.PHASECHK.TRANS64.TRYWAIT P0, [R0+URZ+0x40], R2 ;  /* 0x00004002000075a7 */ /* 0x0022e400080011ff */
[----:B---3--:R-:W-:Y:S05]  /*a340*/  @!P0 NANOSLEEP.SYNCS 0x989680 ;  /* 0x009896800000895d */ /* 0x008fea0003900000 */
[----:B------:R-:W3:Y:S02]  /*a350*/  @!P0 SYNCS.PHASECHK.TRANS64 P0, [R0+URZ+0x40], R2 ;  /* 0x00004002000085a7 */ /* 0x000ee400080010ff */
[----:B---3--:R-:W-:Y:S05]  /*a360*/  @!P0 BRA `(.L_x_167) ;  /* 0xfffffffc00f08947 */ /* 0x008fea000383ffff */
[----:B------:R-:W-:Y:S05]  /*a370*/  BRA `(.L_x_168) ;  /* 0xffffffb4002c7947 */ /* 0x000fea000383ffff */
.L_x_87:
[----:B-1----:R-:W-:-:S07]  /*a380*/  MOV R0, UR4 ;  /* 0x0000000400007c02 */ /* 0x002fce0008000f00 */
.L_x_169:
[----:B-1----:R1:W3:Y:S02]  /*a390*/  SYNCS.PHASECHK.TRANS64.TRYWAIT P0, [R0+URZ+0x48], R2 ;  /* 0x00004802000075a7 */ /* 0x0022e400080011ff */
[----:B---3--:R-:W-:Y:S05]  /*a3a0*/  @!P0 NANOSLEEP.SYNCS 0x989680 ;  /* 0x009896800000895d */ /* 0x008fea0003900000 */
[----:B------:R-:W3:Y:S02]  /*a3b0*/  @!P0 SYNCS.PHASECHK.TRANS64 P0, [R0+URZ+0x48], R2 ;  /* 0x00004802000085a7 */ /* 0x000ee400080010ff */
[----:B---3--:R-:W-:Y:S05]  /*a3c0*/  @!P0 BRA `(.L_x_169) ;  /* 0xfffffffc00f08947 */ /* 0x008fea000383ffff */
[----:B------:R-:W-:Y:S05]  /*a3d0*/  BRA `(.L_x_170) ;  /* 0xffffffb4001c7947 */ /* 0x000fea000383ffff */
.L_x_88:
[----:B-1----:R-:W-:-:S07]  /*a3e0*/  MOV R0, UR4 ;  /* 0x0000000400007c02 */ /* 0x002fce0008000f00 */
.L_x_171:
[----:B-1----:R1:W3:Y:S02]  /*a3f0*/  SYNCS.PHASECHK.TRANS64.TRYWAIT P0, [R0+URZ+0x50], R2 ;  /* 0x00005002000075a7 */ /* 0x0022e400080011ff */
[----:B---3--:R-:W-:Y:S05]  /*a400*/  @!P0 NANOSLEEP.SYNCS 0x989680 ;  /* 0x009896800000895d */ /* 0x008fea0003900000 */
[----:B------:R-:W3:Y:S02]  /*a410*/  @!P0 SYNCS.PHASECHK.TRANS64 P0, [R0+URZ+0x50], R2 ;  /* 0x00005002000085a7 */ /* 0x000ee400080010ff */
[----:B---3--:R-:W-:Y:S05]  /*a420*/  @!P0 BRA `(.L_x_171) ;  /* 0xfffffffc00f08947 */ /* 0x008fea000383ffff */
[----:B------:R-:W-:Y:S05]  /*a430*/  BRA `(.L_x_172) ;  /* 0xffffffb4000c7947 */ /* 0x000fea000383ffff */
.L_x_90:
[----:B---3--:R3:W4:Y:S02]  /*a440*/  SYNCS.PHASECHK.TRANS64.TRYWAIT P0, [R0+URZ+0x70], R2 ;  /* 0x00007002000075a7 */ /* 0x00872400080011ff */
[----:B----4-:R-:W-:Y:S05]  /*a450*/  @!P0 NANOSLEEP.SYNCS 0x989680 ;  /* 0x009896800000895d */ /* 0x010fea0003900000 */
[----:B------:R-:W4:Y:S02]  /*a460*/  @!P0 SYNCS.PHASECHK.TRANS64 P0, [R0+URZ+0x70], R2 ;  /* 0x00007002000085a7 */ /* 0x000f2400080010ff */
[----:B----4-:R-:W-:Y:S05]  /*a470*/  @!P0 BRA `(.L_x_90) ;  /* 0xfffffffc00f08947 */ /* 0x010fea000383ffff */
[----:B------:R-:W-:Y:S05]  /*a480*/  BRA `(.L_x_173) ;  /* 0xffffffb400d47947 */ /* 0x000fea000383ffff */
.L_x_101:
[----:B-1----:R-:W-:Y:S04]  /*a490*/  MOV R2, UR36 ;  /* 0x0000002400027c02 */ /* 0x002fe80008000f00 */
[----:B------:R1:W3:Y:S03]  /*a4a0*/  SYNCS.PHASECHK.TRANS64.TRYWAIT P1, [R2+URZ+0x20], R3 ;  /* 0x00002003020075a7 */ /* 0x0002e600080211ff */
[----:B---3--:R-:W-:Y:S05]  /*a4b0*/  @!P1 NANOSLEEP.SYNCS 0x989680 ;  /* 0x009896800000995d */ /* 0x008fea0003900000 */
[----:B------:R-:W3:Y:S02]  /*a4c0*/  @!P1 SYNCS.PHASECHK.TRANS64 P1, [R2+URZ+0x20], R3 ;  /* 0x00002003020095a7 */ /* 0x000ee400080210ff */
[----:B---3--:R-:W-:Y:S05]  /*a4d0*/  @!P1 BRA `(.L_x_101) ;  /* 0xfffffffc00ec9947 */ /* 0x008fea000383ffff */
[----:B------:R-:W-:Y:S05]  /*a4e0*/  BRA `(.L_x_100) ;  /* 0xffffffc000d87947 */ /* 0x000fea000383ffff */
.L_x_103:
[----:B-1----:R1:W4:Y:S02]  /*a4f0*/  SYNCS.PHASECHK.TRANS64.TRYWAIT P0, [R64+URZ+0x90], R0 ;  /* 0x00009000400075a7 */ /* 0x00232400080011ff */
[----:B----4-:R-:W-:Y:S05]  /*a500*/  @!P0 NANOSLEEP.SYNCS 0x989680 ;  /* 0x009896800000895d */ /* 0x010fea0003900000 */
[----:B------:R-:W4:Y:S02]  /*a510*/  @!P0 SYNCS.PHASECHK.TRANS64 P0, [R64+URZ+0x90], R0 ;  /* 0x00009000400085a7 */ /* 0x000f2400080010ff */
[----:B----4-:R-:W-:Y:S05]  /*a520*/  @!P0 BRA `(.L_x_103) ;  /* 0xfffffffc00f08947 */ /* 0x010fea000383ffff */
[----:B------:R-:W-:Y:S05]  /*a530*/  BRA `(.L_x_102) ;  /* 0xffffffc400007947 */ /* 0x000fea000383ffff */
.L_x_112:
[----:B--2---:R2:W4:Y:S02]  /*a540*/  SYNCS.PHASECHK.TRANS64.TRYWAIT P0, [R2+URZ+0x20], R0 ;  /* 0x00002000020075a7 */ /* 0x00452400080011ff */
[----:B----4-:R-:W-:Y:S05]  /*a550*/  @!P0 NANOSLEEP.SYNCS 0x989680 ;  /* 0x009896800000895d */ /* 0x010fea0003900000 */
[----:B------:R-:W4:Y:S02]  /*a560*/  @!P0 SYNCS.PHASECHK.TRANS64 P0, [R2+URZ+0x20], R0 ;  /* 0x00002000020085a7 */ /* 0x000f2400080010ff */
[----:B----4-:R-:W-:Y:S05]  /*a570*/  @!P0 BRA `(.L_x_112) ;  /* 0xfffffffc00f08947 */ /* 0x010fea000383ffff */
[----:B------:R-:W-:Y:S05]  /*a580*/  BRA `(.L_x_111) ;  /* 0xffffffcc00dc7947 */ /* 0x000fea000383ffff */
.L_x_120:
[----:B--2---:R2:W4:Y:S02]  /*a590*/  SYNCS.PHASECHK.TRANS64.TRYWAIT P0, [R0+URZ+0x20], R6 ;  /* 0x00002006000075a7 */ /* 0x00452400080011ff */
[----:B----4-:R-:W-:Y:S05]  /*a5a0*/  @!P0 NANOSLEEP.SYNCS 0x989680 ;  /* 0x009896800000895d */ /* 0x010fea0003900000 */
[----:B------:R-:W4:Y:S02]  /*a5b0*/  @!P0 SYNCS.PHASECHK.TRANS64 P0, [R0+URZ+0x20], R6 ;  /* 0x00002006000085a7 */ /* 0x000f2400080010ff */
[----:B----4-:R-:W-:Y:S05]  /*a5c0*/  @!P0 BRA `(.L_x_120) ;  /* 0xfffffffc00f08947 */ /* 0x010fea000383ffff */
[----:B------:R-:W-:Y:S05]  /*a5d0*/  BRA `(.L_x_119) ;  /* 0xffffffd800dc7947 */ /* 0x000fea000383ffff */
.L_x_128:
[----:B--2---:R2:W4:Y:S02]  /*a5e0*/  SYNCS.PHASECHK.TRANS64.TRYWAIT P0, [R0+URZ+0x20], R5 ;  /* 0x00002005000075a7 */ /* 0x00452400080011ff */
[----:B----4-:R-:W-:Y:S05]  /*a5f0*/  @!P0 NANOSLEEP.SYNCS 0x989680 ;  /* 0x009896800000895d */ /* 0x010fea0003900000 */
[----:B------:R-:W4:Y:S02]  /*a600*/  @!P0 SYNCS.PHASECHK.TRANS64 P0, [R0+URZ+0x20], R5 ;  /* 0x00002005000085a7 */ /* 0x000f2400080010ff */
[----:B----4-:R-:W-:Y:S05]  /*a610*/  @!P0 BRA `(.L_x_128) ;  /* 0xfffffffc00f08947 */ /* 0x010fea000383ffff */
[----:B------:R-:W-:Y:S05]  /*a620*/  BRA `(.L_x_127) ;  /* 0xffffffe400dc7947 */ /* 0x000fea000383ffff */
        .weak           $__internal_0_$__cuda_sm10x_tcgen05_guardrail_trap_col_being_dealloced_not_returned_by_alloc
        .type           $__internal_0_$__cuda_sm10x_tcgen05_guardrail_trap_col_being_dealloced_not_returned_by_alloc,@function
        .size           $__internal_0_$__cuda_sm10x_tcgen05_guardrail_trap_col_being_dealloced_not_returned_by_alloc,($__internal_1_$__cuda_sm10x_tcgen05_guardrail_trap_phase_invalid_during_alloc - $__internal_0_$__cuda_sm10x_tcgen05_guardrail_trap_col_being_dealloced_not_returned_by_alloc)
$__internal_0_$__cuda_sm10x_tcgen05_guardrail_trap_col_being_dealloced_not_returned_by_alloc:
[----:B------:R-:W-:Y:S05]  /*a630*/  BPT.TRAP 0x1 ;  /* 0x000000040000795c */ /* 0x000fea0000300000 */
[----:B------:R-:W-:-:S04]  /*a640*/  HFMA2 R3, -RZ, RZ, 0, 0 ;  /* 0x00000000ff037431 */ /* 0x000fc800000001ff */
[----:B------:R-:W-:Y:S05]  /*a650*/  RET.REL.NODEC R2 `(_ZN7cutlass13device_kernelINS_4gemm6kernel13GemmUniversalIN4cute5tupleIJiiiiEEENS1_10collective13CollectiveMmaINS1_46MainloopSm100TmaUmmaWarpSpecializedBlockScaledILi2ELi2ELi2ENS5_IJNS4_1CILi1EEENSA_ILi8EEESB_EEEEENS5_IJNSA_ILi128EEESF_NSA_ILi256EEEEEENS5_IJNS_12float_e5m2_tENS_13float_ue8m0_tEEEENS5_IJNS5_IJlSB_lEEENS4_6LayoutINS5_IJNS5_IJNS5_IJNSA_ILi32EEENSA_ILi4EEEEEEiEEESQ_NS5_IJSB_iEEEEEENS5_IJNS5_IJNS5_IJNSA_ILi16EEESO_EEEiEEENS5_IJNS5_IJNSA_ILi0EEESB_EEENSA_ILi512EEEEEENS5_IJSW_iEEEEEEEEEEESK_S13_NS4_8TiledMMAINS4_8MMA_AtomIJNS4_21SM100_MMA_MXF8F6F4_SSISI_SI_fSJ_Li128ELi128ELNS4_4UMMA5MajorE0ELS18_0ELNS17_7ScaleInE0ELS19_0EEEEEENSM_INS5_IJSB_SB_SB_EEENS5_IJSW_SW_SW_EEEEENS5_IJNS4_10UnderscoreES1F_S1F_EEEEENS5_IJNS4_23SM90_TMA_LOAD_MULTICASTES1I_EEENS5_IJNS4_14ComposedLayoutINS4_7SwizzleILi3ELi4ELi3EEENS4_18smem_ptr_flag_bitsILi8EEENSM_INS5_IJSC_SF_EEENS5_IJSF_SB_EEEEEEENSM_INS5_IJNS5_IJNS5_IJSP_SB_EEENS5_IJSN_SB_EEEEEESB_NS5_IJSO_NSA_ILi2EEEEEEEEENS5_IJNS5_IJNS5_IJSU_SY_EEESX_EEESW_NS5_IJSB_SY_EEEEEEEEEEEvNS4_8identityENS5_IJNS4_13SM90_TMA_LOADES26_EEES24_vS25_EENS_8epilogue10collective18CollectiveEpilogueINS29_23Sm100TmaWarpSpecializedILi4ELi2ELi32ELb1ELb0EEEJSH_NS5_IJNSM_ISF_SB_EENSM_ISN_SB_EEEEENS_10bfloat16_tESL_S2H_SL_NS29_6fusion15FusionCallbacksIS2D_NS2I_17LinearCombinationIS2H_fS2H_fLNS_15FloatRoundStyleE2EEESH_S2G_JEEENS4_5SM1004TMEM4LOAD26SM100_TMEM_LOAD_32dp32b32xES26_NS1K_INS1L_ILi2ELi4ELi3EEENS1N_ILi16EEENSM_INS5_IJSC_SN_EEES1U_EEEENS4_39AutoVectorizingCopyWithAssumedAlignmentILi128EEENS4_14SM90_TMA_STOREES2W_S2Y_S2Y_EEEvvEEEEvNT_6ParamsE) ;  /* 0xffffff5802687950 */ /* 0x000fea0003c3ffff */
        .weak           $__internal_1_$__cuda_sm10x_tcgen05_guardrail_trap_phase_invalid_during_alloc
        .type           $__internal_1_$__cuda_sm10x_tcgen05_guardrail_trap_phase_invalid_during_alloc,@function
        .size           $__internal_1_$__cuda_sm10x_tcgen05_guardrail_trap_phase_invalid_during_alloc,($__internal_2_$__cuda_sm10x_tcgen05_guardrail_trap_unallocated_columns_being_dealloced - $__internal_1_$__cuda_sm10x_tcgen05_guardrail_trap_phase_invalid_during_alloc)
$__internal_1_$__cuda_sm10x_tcgen05_guardrail_trap_phase_invalid_during_alloc:
[----:B------:R-:W-:Y:S05]  /*a660*/  BPT.TRAP 0x1 ;  /* 0x000000040000795c */ /* 0x000fea0000300000 */
[----:B------:R-:W-:-:S04]  /*a670*/  MOV R3, 0x0 ;  /* 0x0000000000037802 */ /* 0x000fc80000000f00 */
[----:B------:R-:W-:Y:S05]  /*a680*/  RET.REL.NODEC R2 `(_ZN7cutlass13device_kernelINS_4gemm6kernel13GemmUniversalIN4cute5tupleIJiiiiEEENS1_10collective13CollectiveMmaINS1_46MainloopSm100TmaUmmaWarpSpecializedBlockScaledILi2ELi2ELi2ENS5_IJNS4_1CILi1EEENSA_ILi8EEESB_EEEEENS5_IJNSA_ILi128EEESF_NSA_ILi256EEEEEENS5_IJNS_12float_e5m2_tENS_13float_ue8m0_tEEEENS5_IJNS5_IJlSB_lEEENS4_6LayoutINS5_IJNS5_IJNS5_IJNSA_ILi32EEENSA_ILi4EEEEEEiEEESQ_NS5_IJSB_iEEEEEENS5_IJNS5_IJNS5_IJNSA_ILi16EEESO_EEEiEEENS5_IJNS5_IJNSA_ILi0EEESB_EEENSA_ILi512EEEEEENS5_IJSW_iEEEEEEEEEEESK_S13_NS4_8TiledMMAINS4_8MMA_AtomIJNS4_21SM100_MMA_MXF8F6F4_SSISI_SI_fSJ_Li128ELi128ELNS4_4UMMA5MajorE0ELS18_0ELNS17_7ScaleInE0ELS19_0EEEEEENSM_INS5_IJSB_SB_SB_EEENS5_IJSW_SW_SW_EEEEENS5_IJNS4_10UnderscoreES1F_S1F_EEEEENS5_IJNS4_23SM90_TMA_LOAD_MULTICASTES1I_EEENS5_IJNS4_14ComposedLayoutINS4_7SwizzleILi3ELi4ELi3EEENS4_18smem_ptr_flag_bitsILi8EEENSM_INS5_IJSC_SF_EEENS5_IJSF_SB_EEEEEEENSM_INS5_IJNS5_IJNS5_IJSP_SB_EEENS5_IJSN_SB_EEEEEESB_NS5_IJSO_NSA_ILi2EEEEEEEEENS5_IJNS5_IJNS5_IJSU_SY_EEESX_EEESW_NS5_IJSB_SY_EEEEEEEEEEEvNS4_8identityENS5_IJNS4_13SM90_TMA_LOADES26_EEES24_vS25_EENS_8epilogue10collective18CollectiveEpilogueINS29_23Sm100TmaWarpSpecializedILi4ELi2ELi32ELb1ELb0EEEJSH_NS5_IJNSM_ISF_SB_EENSM_ISN_SB_EEEEENS_10bfloat16_tESL_S2H_SL_NS29_6fusion15FusionCallbacksIS2D_NS2I_17LinearCombinationIS2H_fS2H_fLNS_15FloatRoundStyleE2EEESH_S2G_JEEENS4_5SM1004TMEM4LOAD26SM100_TMEM_LOAD_32dp32b32xES26_NS1K_INS1L_ILi2ELi4ELi3EEENS1N_ILi16EEENSM_INS5_IJSC_SN_EEES1U_EEEENS4_39AutoVectorizingCopyWithAssumedAlignmentILi128EEENS4_14SM90_TMA_STOREES2W_S2Y_S2Y_EEEvvEEEEvNT_6ParamsE) ;  /* 0xffffff58025c7950 */ /* 0x000fea0003c3ffff */
        .weak           $__internal_2_$__cuda_sm10x_tcgen05_guardrail_trap_unallocated_columns_being_dealloced
        .type           $__internal_2_$__cuda_sm10x_tcgen05_guardrail_trap_unallocated_columns_being_dealloced,@function
        .size           $__internal_2_$__cuda_sm10x_tcgen05_guardrail_trap_unallocated_columns_being_dealloced,(.L_x_175 - $__internal_2_$__cuda_sm10x_tcgen05_guardrail_trap_unallocated_columns_being_dealloced)
$__internal_2_$__cuda_sm10x_tcgen05_guardrail_trap_unallocated_columns_being_dealloced:
[----:B------:R-:W-:Y:S05]  /*a690*/  BPT.TRAP 0x1 ;  /* 0x000000040000795c */ /* 0x000fea0000300000 */
[----:B------:R-:W-:-:S04]  /*a6a0*/  HFMA2 R3, -RZ, RZ, 0, 0 ;  /* 0x00000000ff037431 */ /* 0x000fc800000001ff */
[----:B------:R-:W-:Y:S05]  /*a6b0*/  RET.REL.NODEC R2 `(_ZN7cutlass13device_kernelINS_4gemm6kernel13GemmUniversalIN4cute5tupleIJiiiiEEENS1_10collective13CollectiveMmaINS1_46MainloopSm100TmaUmmaWarpSpecializedBlockScaledILi2ELi2ELi2ENS5_IJNS4_1CILi1EEENSA_ILi8EEESB_EEEEENS5_IJNSA_ILi128EEESF_NSA_ILi256EEEEEENS5_IJNS_12float_e5m2_tENS_13float_ue8m0_tEEEENS5_IJNS5_IJlSB_lEEENS4_6LayoutINS5_IJNS5_IJNS5_IJNSA_ILi32EEENSA_ILi4EEEEEEiEEESQ_NS5_IJSB_iEEEEEENS5_IJNS5_IJNS5_IJNSA_ILi16EEESO_EEEiEEENS5_IJNS5_IJNSA_ILi0EEESB_EEENSA_ILi512EEEEEENS5_IJSW_iEEEEEEEEEEESK_S13_NS4_8TiledMMAINS4_8MMA_AtomIJNS4_21SM100_MMA_MXF8F6F4_SSISI_SI_fSJ_Li128ELi128ELNS4_4UMMA5MajorE0ELS18_0ELNS17_7ScaleInE0ELS19_0EEEEEENSM_INS5_IJSB_SB_SB_EEENS5_IJSW_SW_SW_EEEEENS5_IJNS4_10UnderscoreES1F_S1F_EEEEENS5_IJNS4_23SM90_TMA_LOAD_MULTICASTES1I_EEENS5_IJNS4_14ComposedLayoutINS4_7SwizzleILi3ELi4ELi3EEENS4_18smem_ptr_flag_bitsILi8EEENSM_INS5_IJSC_SF_EEENS5_IJSF_SB_EEEEEEENSM_INS5_IJNS5_IJNS5_IJSP_SB_EEENS5_IJSN_SB_EEEEEESB_NS5_IJSO_NSA_ILi2EEEEEEEEENS5_IJNS5_IJNS5_IJSU_SY_EEESX_EEESW_NS5_IJSB_SY_EEEEEEEEEEEvNS4_8identityENS5_IJNS4_13SM90_TMA_LOADES26_EEES24_vS25_EENS_8epilogue10collective18CollectiveEpilogueINS29_23Sm100TmaWarpSpecializedILi4ELi2ELi32ELb1ELb0EEEJSH_NS5_IJNSM_ISF_SB_EENSM_ISN_SB_EEEEENS_10bfloat16_tESL_S2H_SL_NS29_6fusion15FusionCallbacksIS2D_NS2I_17LinearCombinationIS2H_fS2H_fLNS_15FloatRoundStyleE2EEESH_S2G_JEEENS4_5SM1004TMEM4LOAD26SM100_TMEM_LOAD_32dp32b32xES26_NS1K_INS1L_ILi2ELi4ELi3EEENS1N_ILi16EEENSM_INS5_IJSC_SN_EEES1U_EEEENS4_39AutoVectorizingCopyWithAssumedAlignmentILi128EEENS4_14SM90_TMA_STOREES2W_S2Y_S2Y_EEEvvEEEEvNT_6ParamsE) ;  /* 0xffffff5802507950 */ /* 0x000fea0003c3ffff */
.L_x_174:
[----:B------:R-:W-:-:S00]  /*a6c0*/  BRA `(.L_x_174) ;  /* 0xfffffffc00fc7947 */ /* 0x000fc0000383ffff */
[----:B------:R-:W-:-:S00]  /*a6d0*/  NOP ;  /* 0x0000000000007918 */ /* 0x000fc00000000000 */
        /* <DEDUP_REMOVED lines=10> */
.L_x_175:


//--------------------- .nv.global.init           --------------------------
	.section	.nv.global.init,"aw",@progbits
.nv.global.init:
	.type		$str$27,@object
	.size		$str$27,($str$28 - $str$27)
$str$27:
        /*0000*/ 	.byte	0x28, 0x61, 0x64, 0x64, 0x72, 0x65, 0x73, 0x73, 0x20, 0x26, 0x20, 0x6d, 0x61, 0x73, 0x6b, 0x29
        /*0010*/ 	.byte	0x20, 0x3d, 0x3d, 0x20, 0x30, 0x00
	.type		$str$28,@object
	.size		$str$28,($str$26 - $str$28)
$str$28:
        /*0016*/ 	.byte	0x2f, 0x74, 0x6d, 0x70, 0x2f, 0x63, 0x75, 0x74, 0x6c, 0x61, 0x73, 0x73, 0x5f, 0x73, 0x77, 0x65
        /*0026*/ 	.byte	0x65, 0x70, 0x5f, 0x73, 0x72, 0x63, 0x2f, 0x69, 0x6e, 0x63, 0x6c, 0x75, 0x64, 0x65, 0x2f, 0x63
        /*0036*/ 	.byte	0x75, 0x74, 0x65, 0x2f, 0x70, 0x6f, 0x69, 0x6e, 0x74, 0x65, 0x72, 0x5f, 0x66, 0x6c, 0x61, 0x67
        /*0046*/ 	.byte	0x67, 0x65, 0x64, 0x2e, 0x68, 0x70, 0x70, 0x00
	.type		$str$26,@object
	.size		$str$26,($str$25 - $str$26)
$str$26:
        /*004e*/ 	.byte	0x2f, 0x74, 0x6d, 0x70, 0x2f, 0x63, 0x75, 0x74, 0x6c, 0x61, 0x73, 0x73, 0x5f, 0x73, 0x77, 0x65
        /*005e*/ 	.byte	0x65, 0x70, 0x5f, 0x73, 0x72, 0x63, 0x2f, 0x69, 0x6e, 0x63, 0x6c, 0x75, 0x64, 0x65, 0x2f, 0x63
        /*006e*/ 	.byte	0x75, 0x74, 0x65, 0x2f, 0x61, 0x74, 0x6f, 0x6d, 0x2f, 0x63, 0x6f, 0x70, 0x79, 0x5f, 0x74, 0x72
        /*007e*/ 	.byte	0x61, 0x69, 0x74, 0x73, 0x5f, 0x73, 0x6d, 0x31, 0x30, 0x30, 0x2e, 0x68, 0x70, 0x70, 0x00
	.type		$str$25,@object
	.size		$str$25,(__unnamed_1 - $str$25)
$str$25:
        /*008d*/ 	.byte	0x28, 0x28, 0x75, 0x69, 0x6e, 0x74, 0x33, 0x32, 0x5f, 0x74, 0x28, 0x74, 0x68, 0x72, 0x65, 0x61
        /*009d*/ 	.byte	0x64, 0x49, 0x64, 0x78, 0x2e, 0x78, 0x29, 0x20, 0x2f, 0x20, 0x33, 0x32, 0x29, 0x20, 0x25, 0x20
        /*00ad*/ 	.byte	0x34, 0x29, 0x20, 0x3d, 0x3d, 0x20, 0x28, 0x28, 0x28, 0x74, 0x6d, 0x65, 0x6d, 0x5f, 0x61, 0x64
        /*00bd*/ 	.byte	0x64, 0x72, 0x20, 0x3e, 0x3e, 0x20, 0x31, 0x36, 0x29, 0x20, 0x2f, 0x20, 0x33, 0x32, 0x29, 0x20
        /*00cd*/ 	.byte	0x25, 0x20, 0x34, 0x29, 0x00
	.type		__unnamed_1,@object
	.size		__unnamed_1,(__unnamed_2 - __unnamed_1)
__unnamed_1:
        /*00d2*/ 	.byte	0x61, 0x75, 0x74, 0x6f, 0x20, 0x63, 0x75, 0x74, 0x65, 0x3a, 0x3a, 0x61, 0x73, 0x5f, 0x70, 0x6f
        /* <DEDUP_REMOVED lines=24> */
        /*0262*/ 	.byte	0x34, 0x30, 0x39, 0x36, 0x3e, 0x3e, 0x3e, 0x3e, 0x5d, 0x00
	.type		__unnamed_2,@object
	.size		__unnamed_2,(.L_2 - __unnamed_2)
__unnamed_2:
        /* <DEDUP_REMOVED lines=42> */
        /*050c*/ 	.byte	0x3e, 0x3e, 0x5d, 0x00
.L_2:


//--------------------- .nv.shared._ZN7cutlass13device_kernelINS_4gemm6kernel13GemmUniversalIN4cute5tupleIJiiiiEEENS1_10collective13CollectiveMmaINS1_46MainloopSm100TmaUmmaWarpSpecializedBlockScaledILi2ELi2ELi2ENS5_IJNS4_1CILi1EEENSA_ILi8EEESB_EEEEENS5_IJNSA_ILi128EEESF_NSA_ILi256EEEEEENS5_IJNS_12float_e5m2_tENS_13float_ue8m0_tEEEENS5_IJNS5_IJlSB_lEEENS4_6LayoutINS5_IJNS5_IJNS5_IJNSA_ILi32EEENSA_ILi4EEEEEEiEEESQ_NS5_IJSB_iEEEEEENS5_IJNS5_IJNS5_IJNSA_ILi16EEESO_EEEiEEENS5_IJNS5_IJNSA_ILi0EEESB_EEENSA_ILi512EEEEEENS5_IJSW_iEEEEEEEEEEESK_S13_NS4_8TiledMMAINS4_8MMA_AtomIJNS4_21SM100_MMA_MXF8F6F4_SSISI_SI_fSJ_Li128ELi128ELNS4_4UMMA5MajorE0ELS18_0ELNS17_7ScaleInE0ELS19_0EEEEEENSM_INS5_IJSB_SB_SB_EEENS5_IJSW_SW_SW_EEEEENS5_IJNS4_10UnderscoreES1F_S1F_EEEEENS5_IJNS4_23SM90_TMA_LOAD_MULTICASTES1I_EEENS5_IJNS4_14ComposedLayoutINS4_7SwizzleILi3ELi4ELi3EEENS4_18smem_ptr_flag_bitsILi8EEENSM_INS5_IJSC_SF_EEENS5_IJSF_SB_EEEEEEENSM_INS5_IJNS5_IJNS5_IJSP_SB_EEENS5_IJSN_SB_EEEEEESB_NS5_IJSO_NSA_ILi2EEEEEEEEENS5_IJNS5_IJNS5_IJSU_SY_EEESX_EEESW_NS5_IJSB_SY_EEEEEEEEEEEvNS4_8identityENS5_IJNS4_13SM90_TMA_LOADES26_EEES24_vS25_EENS_8epilogue10collective18CollectiveEpilogueINS29_23Sm100TmaWarpSpecializedILi4ELi2ELi32ELb1ELb0EEEJSH_NS5_IJNSM_ISF_SB_EENSM_ISN_SB_EEEEENS_10bfloat16_tESL_S2H_SL_NS29_6fusion15FusionCallbacksIS2D_NS2I_17LinearCombinationIS2H_fS2H_fLNS_15FloatRoundStyleE2EEESH_S2G_JEEENS4_5SM1004TMEM4LOAD26SM100_TMEM_LOAD_32dp32b32xES26_NS1K_INS1L_ILi2ELi4ELi3EEENS1N_ILi16EEENSM_INS5_IJSC_SN_EEES1U_EEEENS4_39AutoVectorizingCopyWithAssumedAlignmentILi128EEENS4_14SM90_TMA_STOREES2W_S2Y_S2Y_EEEvvEEEEvNT_6ParamsE --------------------------
	.section	.nv.shared._ZN7cutlass13device_kernelINS_4gemm6kernel13GemmUniversalIN4cute5tupleIJiiiiEEENS1_10collective13CollectiveMmaINS1_46MainloopSm100TmaUmmaWarpSpecializedBlockScaledILi2ELi2ELi2ENS5_IJNS4_1CILi1EEENSA_ILi8EEESB_EEEEENS5_IJNSA_ILi128EEESF_NSA_ILi256EEEEEENS5_IJNS_12float_e5m2_tENS_13float_ue8m0_tEEEENS5_IJNS5_IJlSB_lEEENS4_6LayoutINS5_IJNS5_IJNS5_IJNSA_ILi32EEENSA_ILi4EEEEEEiEEESQ_NS5_IJSB_iEEEEEENS5_IJNS5_IJNS5_IJNSA_ILi16EEESO_EEEiEEENS5_IJNS5_IJNSA_ILi0EEESB_EEENSA_ILi512EEEEEENS5_IJSW_iEEEEEEEEEEESK_S13_NS4_8TiledMMAINS4_8MMA_AtomIJNS4_21SM100_MMA_MXF8F6F4_SSISI_SI_fSJ_Li128ELi128ELNS4_4UMMA5MajorE0ELS18_0ELNS17_7ScaleInE0ELS19_0EEEEEENSM_INS5_IJSB_SB_SB_EEENS5_IJSW_SW_SW_EEEEENS5_IJNS4_10UnderscoreES1F_S1F_EEEEENS5_IJNS4_23SM90_TMA_LOAD_MULTICASTES1I_EEENS5_IJNS4_14ComposedLayoutINS4_7SwizzleILi3ELi4ELi3EEENS4_18smem_ptr_flag_bitsILi8EEENSM_INS5_IJSC_SF_EEENS5_IJSF_SB_EEEEEEENSM_INS5_IJNS5_IJNS5_IJSP_SB_EEENS5_IJSN_SB_EEEEEESB_NS5_IJSO_NSA_ILi2EEEEEEEEENS5_IJNS5_IJNS5_IJSU_SY_EEESX_EEESW_NS5_IJSB_SY_EEEEEEEEEEEvNS4_8identityENS5_IJNS4_13SM90_TMA_LOADES26_EEES24_vS25_EENS_8epilogue10collective18CollectiveEpilogueINS29_23Sm100TmaWarpSpecializedILi4ELi2ELi32ELb1ELb0EEEJSH_NS5_IJNSM_ISF_SB_EENSM_ISN_SB_EEEEENS_10bfloat16_tESL_S2H_SL_NS29_6fusion15FusionCallbacksIS2D_NS2I_17LinearCombinationIS2H_fS2H_fLNS_15FloatRoundStyleE2EEESH_S2G_JEEENS4_5SM1004TMEM4LOAD26SM100_TMEM_LOAD_32dp32b32xES26_NS1K_INS1L_ILi2ELi4ELi3EEENS1N_ILi16EEENSM_INS5_IJSC_SN_EEES1U_EEEENS4_39AutoVectorizingCopyWithAssumedAlignmentILi128EEENS4_14SM90_TMA_STOREES2W_S2Y_S2Y_EEEvvEEEEvNT_6ParamsE,"aw",@nobits
	.sectionflags	@""
	.align	16
	.zero		1024


//--------------------- .nv.shared.reserved.0     --------------------------
	.section	.nv.shared.reserved.0,"aw",@nobits
	.weak		__nv_reservedSMEM_offset_0_alias
	.size		__nv_reservedSMEM_offset_0_alias, 0, 64
	.other		__nv_reservedSMEM_offset_0_alias,@"STO_CUDA_RESERVED_SHARED STV_DEFAULT"
__nv_reservedSMEM_offset_0_alias:
	.zero		0
.nv.shared.reserved.0:
	.zero		64
	.weak		__nv_reservedSMEM_tcgen05_partition
	.type		__nv_reservedSMEM_tcgen05_partition,@object
	.size		__nv_reservedSMEM_tcgen05_partition,(.L_0 - __nv_reservedSMEM_tcgen05_partition)
__nv_reservedSMEM_tcgen05_partition:
	.zero		32
.L_0:


//--------------------- .nv.global                --------------------------
	.section	.nv.global,"aw",@nobits
.nv.global:
	.type		_ZN40_INTERNAL_288c2741_4_k_cu_112a5f33_295814cute1_E,@object
	.size		_ZN40_INTERNAL_288c2741_4_k_cu_112a5f33_295814cute1_E,(_ZN40_INTERNAL_288c2741_4_k_cu_112a5f33_295814cuda3std3__45__cpo6cbeginE - _ZN40_INTERNAL_288c2741_4_k_cu_112a5f33_295814cute1_E)
_ZN40_INTERNAL_288c2741_4_k_cu_112a5f33_295814cute1_E:
	.zero		1
	.type		_ZN40_INTERNAL_288c2741_4_k_cu_112a5f33_295814cuda3std3__45__cpo6cbeginE,@object
	.size		_ZN40_INTERNAL_288c2741_4_k_cu_112a5f33_295814cuda3std3__45__cpo6cbeginE,(_ZN40_INTERNAL_288c2741_4_k_cu_112a5f33_295814cuda3std3__48in_placeE - _ZN40_INTERNAL_288c2741_4_k_cu_112a5f33_295814cuda3std3__45__cpo6cbeginE)
_ZN40_INTERNAL_288c2741_4_k_cu_112a5f33_295814cuda3std3__45__cpo6cbeginE:
	.zero		1
	.type		_ZN40_INTERNAL_288c2741_4_k_cu_112a5f33_295814cuda3std3__48in_placeE,@object
	.size		_ZN40_INTERNAL_288c2741_4_k_cu_112a5f33_295814cuda3std3__48in_placeE,(_ZN40_INTERNAL_288c2741_4_k_cu_112a5f33_295814cuda3std6ranges3__45__cpo9iter_moveE - _ZN40_INTERNAL_288c2741_4_k_cu_112a5f33_295814cuda3std3__48in_placeE)
_ZN40_INTERNAL_288c2741_4_k_cu_112a5f33_295814cuda3std3__48in_placeE:
	.zero		1
	.type		_ZN40_INTERNAL_288c2741_4_k_cu_112a5f33_295814cuda3std6ranges3__45__cpo9iter_moveE,@object
	.size		_ZN40_INTERNAL_288c2741_4_k_cu_112a5f33_295814cuda3std6ranges3__45__cpo9iter_moveE,(_ZN40_INTERNAL_288c2741_4_k_cu_112a5f33_295814cuda3std3__45__cpo5beginE - _ZN40_INTERNAL_288c2741_4_k_cu_112a5f33_295814cuda3std6ranges3__45__cpo9iter_moveE)
_ZN40_INTERNAL_288c2741_4_k_cu_112a5f33_295814cuda3std6ranges3__45__cpo9iter_moveE:
	.zero		1
	.type		_ZN40_INTERNAL_288c2741_4_k_cu_112a5f33_295814cuda3std3__45__cpo5beginE,@object
	.size		_ZN40_INTERNAL_288c2741_4_k_cu_112a5f33_295814cuda3std3__45__cpo5beginE,(_ZN40_INTERNAL_288c2741_4_k_cu_112a5f33_295814cuda3std3__442_GLOBAL__N__288c2741_4_k_cu_112a5f33_295816ignoreE - _ZN40_INTERNAL_288c2741_4_k_cu_112a5f33_295814cuda3std3__45__cpo5beginE)
_ZN40_INTERNAL_288c2741_4_k_cu_112a5f33_295814cuda3std3__45__cpo5beginE:
	.zero		1
	.type		_ZN40_INTERNAL_288c2741_4_k_cu_112a5f33_295814cuda3std3__442_GLOBAL__N__288c2741_4_k_cu_112a5f33_295816ignoreE,@object
	.size		_ZN40_INTERNAL_288c2741_4_k_cu_112a5f33_295814cuda3std3__442_GLOBAL__N__288c2741_4_k_cu_112a5f33_295816ignoreE,(_ZN40_INTERNAL_288c2741_4_k_cu_112a5f33_295814cute7productE - _ZN40_INTERNAL_288c2741_4_k_cu_112a5f33_295814cuda3std3__442_GLOBAL__N__288c2741_4_k_cu_112a5f33_295816ignoreE)
_ZN40_INTERNAL_288c2741_4_k_cu_112a5f33_295814cuda3std3__442_GLOBAL__N__288c2741_4_k_cu_112a5f33_295816ignoreE:
	.zero		1
	.type		_ZN40_INTERNAL_288c2741_4_k_cu_112a5f33_295814cute7productE,@object
	.size		_ZN40_INTERNAL_288c2741_4_k_cu_112a5f33_295814cute7productE,(_ZN40_INTERNAL_288c2741_4_k_cu_112a5f33_295814cuda3std3__45__cpo3endE - _ZN40_INTERNAL_288c2741_4_k_cu_112a5f33_295814cute7productE)
_ZN40_INTERNAL_288c2741_4_k_cu_112a5f33_295814cute7productE:
	.zero		1
	.type		_ZN40_INTERNAL_288c2741_4_k_cu_112a5f33_295814cuda3std3__45__cpo3endE,@object
	.size		_ZN40_INTERNAL_288c2741_4_k_cu_112a5f33_295814cuda3std3__45__cpo3endE,(_ZN40_INTERNAL_288c2741_4_k_cu_112a5f33_295814cuda3std3__419piecewise_constructE - _ZN40_INTERNAL_288c2741_4_k_cu_112a5f33_295814cuda3std3__45__cpo3endE)
_ZN40_INTERNAL_288c2741_4_k_cu_112a5f33_295814cuda3std3__45__cpo3endE:
	.zero		1
	.type		_ZN40_INTERNAL_288c2741_4_k_cu_112a5f33_295814cuda3std3__419piecewise_constructE,@object
	.size		_ZN40_INTERNAL_288c2741_4_k_cu_112a5f33_295814cuda3std3__419piecewise_constructE,(_ZN40_INTERNAL_288c2741_4_k_cu_112a5f33_295814cuda3std3__45__cpo4cendE - _ZN40_INTERNAL_288c2741_4_k_cu_112a5f33_295814cuda3std3__419piecewise_constructE)
_ZN40_INTERNAL_288c2741_4_k_cu_112a5f33_295814cuda3std3__419piecewise_constructE:
	.zero		1
	.type		_ZN40_INTERNAL_288c2741_4_k_cu_112a5f33_295814cuda3std3__45__cpo4cendE,@object
	.size		_ZN40_INTERNAL_288c2741_4_k_cu_112a5f33_295814cuda3std3__45__cpo4cendE,(_ZN40_INTERNAL_288c2741_4_k_cu_112a5f33_295814cuda3std6ranges3__45__cpo4swapE - _ZN40_INTERNAL_288c2741_4_k_cu_112a5f33_295814cuda3std3__45__cpo4cendE)
_ZN40_INTERNAL_288c2741_4_k_cu_112a5f33_295814cuda3std3__45__cpo4cendE:
	.zero		1
	.type		_ZN40_INTERNAL_288c2741_4_k_cu_112a5f33_295814cuda3std6ranges3__45__cpo4swapE,@object
	.size		_ZN40_INTERNAL_288c2741_4_k_cu_112a5f33_295814cuda3std6ranges3__45__cpo4swapE,(.L_10 - _ZN40_INTERNAL_288c2741_4_k_cu_112a5f33_295814cuda3std6ranges3__45__cpo4swapE)
_ZN40_INTERNAL_288c2741_4_k_cu_112a5f33_295814cuda3std6ranges3__45__cpo4swapE:
	.zero		1
.L_10:


//--------------------- .nv.constant0._ZN7cutlass13device_kernelINS_4gemm6kernel13GemmUniversalIN4cute5tupleIJiiiiEEENS1_10collective13CollectiveMmaINS1_46MainloopSm100TmaUmmaWarpSpecializedBlockScaledILi2ELi2ELi2ENS5_IJNS4_1CILi1EEENSA_ILi8EEESB_EEEEENS5_IJNSA_ILi128EEESF_NSA_ILi256EEEEEENS5_IJNS_12float_e5m2_tENS_13float_ue8m0_tEEEENS5_IJNS5_IJlSB_lEEENS4_6LayoutINS5_IJNS5_IJNS5_IJNSA_ILi32EEENSA_ILi4EEEEEEiEEESQ_NS5_IJSB_iEEEEEENS5_IJNS5_IJNS5_IJNSA_ILi16EEESO_EEEiEEENS5_IJNS5_IJNSA_ILi0EEESB_EEENSA_ILi512EEEEEENS5_IJSW_iEEEEEEEEEEESK_S13_NS4_8TiledMMAINS4_8MMA_AtomIJNS4_21SM100_MMA_MXF8F6F4_SSISI_SI_fSJ_Li128ELi128ELNS4_4UMMA5MajorE0ELS18_0ELNS17_7ScaleInE0ELS19_0EEEEEENSM_INS5_IJSB_SB_SB_EEENS5_IJSW_SW_SW_EEEEENS5_IJNS4_10UnderscoreES1F_S1F_EEEEENS5_IJNS4_23SM90_TMA_LOAD_MULTICASTES1I_EEENS5_IJNS4_14ComposedLayoutINS4_7SwizzleILi3ELi4ELi3EEENS4_18smem_ptr_flag_bitsILi8EEENSM_INS5_IJSC_SF_EEENS5_IJSF_SB_EEEEEEENSM_INS5_IJNS5_IJNS5_IJSP_SB_EEENS5_IJSN_SB_EEEEEESB_NS5_IJSO_NSA_ILi2EEEEEEEEENS5_IJNS5_IJNS5_IJSU_SY_EEESX_EEESW_NS5_IJSB_SY_EEEEEEEEEEEvNS4_8identityENS5_IJNS4_13SM90_TMA_LOADES26_EEES24_vS25_EENS_8epilogue10collective18CollectiveEpilogueINS29_23Sm100TmaWarpSpecializedILi4ELi2ELi32ELb1ELb0EEEJSH_NS5_IJNSM_ISF_SB_EENSM_ISN_SB_EEEEENS_10bfloat16_tESL_S2H_SL_NS29_6fusion15FusionCallbacksIS2D_NS2I_17LinearCombinationIS2H_fS2H_fLNS_15FloatRoundStyleE2EEESH_S2G_JEEENS4_5SM1004TMEM4LOAD26SM100_TMEM_LOAD_32dp32b32xES26_NS1K_INS1L_ILi2ELi4ELi3EEENS1N_ILi16EEENSM_INS5_IJSC_SN_EEES1U_EEEENS4_39AutoVectorizingCopyWithAssumedAlignmentILi128EEENS4_14SM90_TMA_STOREES2W_S2Y_S2Y_EEEvvEEEEvNT_6ParamsE --------------------------
	.section	.nv.constant0._ZN7cutlass13device_kernelINS_4gemm6kernel13GemmUniversalIN4cute5tupleIJiiiiEEENS1_10collective13CollectiveMmaINS1_46MainloopSm100TmaUmmaWarpSpecializedBlockScaledILi2ELi2ELi2ENS5_IJNS4_1CILi1EEENSA_ILi8EEESB_EEEEENS5_IJNSA_ILi128EEESF_NSA_ILi256EEEEEENS5_IJNS_12float_e5m2_tENS_13float_ue8m0_tEEEENS5_IJNS5_IJlSB_lEEENS4_6LayoutINS5_IJNS5_IJNS5_IJNSA_ILi32EEENSA_ILi4EEEEEEiEEESQ_NS5_IJSB_iEEEEEENS5_IJNS5_IJNS5_IJNSA_ILi16EEESO_EEEiEEENS5_IJNS5_IJNSA_ILi0EEESB_EEENSA_ILi512EEEEEENS5_IJSW_iEEEEEEEEEEESK_S13_NS4_8TiledMMAINS4_8MMA_AtomIJNS4_21SM100_MMA_MXF8F6F4_SSISI_SI_fSJ_Li128ELi128ELNS4_4UMMA5MajorE0ELS18_0ELNS17_7ScaleInE0ELS19_0EEEEEENSM_INS5_IJSB_SB_SB_EEENS5_IJSW_SW_SW_EEEEENS5_IJNS4_10UnderscoreES1F_S1F_EEEEENS5_IJNS4_23SM90_TMA_LOAD_MULTICASTES1I_EEENS5_IJNS4_14ComposedLayoutINS4_7SwizzleILi3ELi4ELi3EEENS4_18smem_ptr_flag_bitsILi8EEENSM_INS5_IJSC_SF_EEENS5_IJSF_SB_EEEEEEENSM_INS5_IJNS5_IJNS5_IJSP_SB_EEENS5_IJSN_SB_EEEEEESB_NS5_IJSO_NSA_ILi2EEEEEEEEENS5_IJNS5_IJNS5_IJSU_SY_EEESX_EEESW_NS5_IJSB_SY_EEEEEEEEEEEvNS4_8identityENS5_IJNS4_13SM90_TMA_LOADES26_EEES24_vS25_EENS_8epilogue10collective18CollectiveEpilogueINS29_23Sm100TmaWarpSpecializedILi4ELi2ELi32ELb1ELb0EEEJSH_NS5_IJNSM_ISF_SB_EENSM_ISN_SB_EEEEENS_10bfloat16_tESL_S2H_SL_NS29_6fusion15FusionCallbacksIS2D_NS2I_17LinearCombinationIS2H_fS2H_fLNS_15FloatRoundStyleE2EEESH_S2G_JEEENS4_5SM1004TMEM4LOAD26SM100_TMEM_LOAD_32dp32b32xES26_NS1K_INS1L_ILi2ELi4ELi3EEENS1N_ILi16EEENSM_INS5_IJSC_SN_EEES1U_EEEENS4_39AutoVectorizingCopyWithAssumedAlignmentILi128EEENS4_14SM90_TMA_STOREES2W_S2Y_S2Y_EEEvvEEEEvNT_6ParamsE,"a",@progbits
	.sectionflags	@""
	.align	4
.nv.constant0._ZN7cutlass13device_kernelINS_4gemm6kernel13GemmUniversalIN4cute5tupleIJiiiiEEENS1_10collective13CollectiveMmaINS1_46MainloopSm100TmaUmmaWarpSpecializedBlockScaledILi2ELi2ELi2ENS5_IJNS4_1CILi1EEENSA_ILi8EEESB_EEEEENS5_IJNSA_ILi128EEESF_NSA_ILi256EEEEEENS5_IJNS_12float_e5m2_tENS_13float_ue8m0_tEEEENS5_IJNS5_IJlSB_lEEENS4_6LayoutINS5_IJNS5_IJNS5_IJNSA_ILi32EEENSA_ILi4EEEEEEiEEESQ_NS5_IJSB_iEEEEEENS5_IJNS5_IJNS5_IJNSA_ILi16EEESO_EEEiEEENS5_IJNS5_IJNSA_ILi0EEESB_EEENSA_ILi512EEEEEENS5_IJSW_iEEEEEEEEEEESK_S13_NS4_8TiledMMAINS4_8MMA_AtomIJNS4_21SM100_MMA_MXF8F6F4_SSISI_SI_fSJ_Li128ELi128ELNS4_4UMMA5MajorE0ELS18_0ELNS17_7ScaleInE0ELS19_0EEEEEENSM_INS5_IJSB_SB_SB_EEENS5_IJSW_SW_SW_EEEEENS5_IJNS4_10UnderscoreES1F_S1F_EEEEENS5_IJNS4_23SM90_TMA_LOAD_MULTICASTES1I_EEENS5_IJNS4_14ComposedLayoutINS4_7SwizzleILi3ELi4ELi3EEENS4_18smem_ptr_flag_bitsILi8EEENSM_INS5_IJSC_SF_EEENS5_IJSF_SB_EEEEEEENSM_INS5_IJNS5_IJNS5_IJSP_SB_EEENS5_IJSN_SB_EEEEEESB_NS5_IJSO_NSA_ILi2EEEEEEEEENS5_IJNS5_IJNS5_IJSU_SY_EEESX_EEESW_NS5_IJSB_SY_EEEEEEEEEEEvNS4_8identityENS5_IJNS4_13SM90_TMA_LOADES26_EEES24_vS25_EENS_8epilogue10collective18CollectiveEpilogueINS29_23Sm100TmaWarpSpecializedILi4ELi2ELi32ELb1ELb0EEEJSH_NS5_IJNSM_ISF_SB_EENSM_ISN_SB_EEEEENS_10bfloat16_tESL_S2H_SL_NS29_6fusion15FusionCallbacksIS2D_NS2I_17LinearCombinationIS2H_fS2H_fLNS_15FloatRoundStyleE2EEESH_S2G_JEEENS4_5SM1004TMEM4LOAD26SM100_TMEM_LOAD_32dp32b32xES26_NS1K_INS1L_ILi2ELi4ELi3EEENS1N_ILi16EEENSM_INS5_IJSC_SN_EEES1U_EEEENS4_39AutoVectorizingCopyWithAssumedAlignmentILi128EEENS4_14SM90_TMA_STOREES2W_S2Y_S2Y_EEEvvEEEEvNT_6ParamsE:
	.zero		3968


//--------------------- SYMBOLS --------------------------

	.type		.nv.reservedSmem.offset0,@object
	.size		.nv.reservedSmem.offset0,0x4
	.type		.nv.reservedSmem.cap,@object
	.size		.nv.reservedSmem.cap,0x4
	.type		__assertfail,@function
